	.target	sm_90a

	.elftype	@"ET_EXEC"


//--------------------- .note.nv.tkinfo           --------------------------
	.section	.note.nv.tkinfo,"",@"SHT_NOTE"
	.sectionflags	@"SHF_NOTE_NV_TKINFO"
	.tkinfo
        /*0018*/ 	.word	0x00000002
        /*0030*/ 	.string	""
        /*0030*/ 	.string	"ptxas"
        /*0030*/ 	.string	"Cuda compilation tools, release 13.0, V13.0.88"
        /*0030*/ 	.string	"Build cuda_13.0.r13.0/compiler.36424714_0"
        /*0030*/ 	.string	"-arch sm_90a -m 64 "



//--------------------- .note.nv.cuinfo           --------------------------
	.section	.note.nv.cuinfo,"",@"SHT_NOTE"
	.sectionflags	@"SHF_NOTE_NV_CUINFO"
        /*0018*/ 	.short	0x0002
        /*001a*/ 	.short	0x005a
        /*001c*/ 	.short	0x0082
	.zero		2


//--------------------- .nv.info                  --------------------------
	.section	.nv.info,"",@"SHT_CUDA_INFO"
	.align	4


	//----- nvinfo : EIATTR_REGCOUNT
	.align		4
        /*0000*/ 	.byte	0x04, 0x2f
        /*0002*/ 	.short	(.L_12 - .L_11)
	.align		4
.L_11:
        /*0004*/ 	.word	index@(_ZN7cutlass13device_kernelINS_4gemm6kernel13GemmUniversalIN4cute5tupleIJiiiiEEENS1_10collective13CollectiveMmaINS1_37MainloopSm90TmaGmmaWarpSpecializedFP8ILi9ENS5_IJNS4_1CILi8EEENSA_ILi1EEESC_EEENS1_35KernelTmaWarpSpecializedCooperativeEEENS5_IJNSA_ILi256EEENSA_ILi128EEENSA_ILi64EEEEEENS_12float_e4m3_tENS5_IJlSC_lEEESK_SL_NS4_8TiledMMAINS4_8MMA_AtomIJNS4_4SM904GMMA31MMA_64x128x32_F32E4M3E4M3_SS_TNILNSP_7ScaleInE1ELSR_1EEEEEENS4_6LayoutINS5_IJNSA_ILi2EEESC_SC_EEENS5_IJSC_NSA_ILi0EEESX_EEEEENS5_IJNS4_10UnderscoreES10_S10_EEEEENS4_13SM90_TMA_LOADENS4_14ComposedLayoutINS4_7SwizzleILi2ELi4ELi3EEENS4_18smem_ptr_flag_bitsILi8EEENSU_INS5_IJSB_SI_EEENS5_IJSI_SC_EEEEEEEvNS4_8identityENS4_23SM90_TMA_LOAD_MULTICASTES1C_vS1D_EENS_8epilogue10collective6detail29Sm90TmaWarpSpecializedAdapterINS1H_15DefaultEpilogueISK_SL_SL_NS1G_6thread17LinearCombinationISK_Li1EffLNS1L_9ScaleType4KindE0ELNS_15FloatRoundStyleE2ESK_EENS1_15EpilogueDefaultEEEEEvvEEEEvNT_6ParamsE)
        /*0008*/ 	.word	0x000000a8


	//----- nvinfo : EIATTR_FRAME_SIZE
	.align		4
.L_12:
        /*000c*/ 	.byte	0x04, 0x11
        /*000e*/ 	.short	(.L_14 - .L_13)
	.align		4
.L_13:
        /*0010*/ 	.word	index@(_ZN7cutlass13device_kernelINS_4gemm6kernel13GemmUniversalIN4cute5tupleIJiiiiEEENS1_10collective13CollectiveMmaINS1_37MainloopSm90TmaGmmaWarpSpecializedFP8ILi9ENS5_IJNS4_1CILi8EEENSA_ILi1EEESC_EEENS1_35KernelTmaWarpSpecializedCooperativeEEENS5_IJNSA_ILi256EEENSA_ILi128EEENSA_ILi64EEEEEENS_12float_e4m3_tENS5_IJlSC_lEEESK_SL_NS4_8TiledMMAINS4_8MMA_AtomIJNS4_4SM904GMMA31MMA_64x128x32_F32E4M3E4M3_SS_TNILNSP_7ScaleInE1ELSR_1EEEEEENS4_6LayoutINS5_IJNSA_ILi2EEESC_SC_EEENS5_IJSC_NSA_ILi0EEESX_EEEEENS5_IJNS4_10UnderscoreES10_S10_EEEEENS4_13SM90_TMA_LOADENS4_14ComposedLayoutINS4_7SwizzleILi2ELi4ELi3EEENS4_18smem_ptr_flag_bitsILi8EEENSU_INS5_IJSB_SI_EEENS5_IJSI_SC_EEEEEEEvNS4_8identityENS4_23SM90_TMA_LOAD_MULTICASTES1C_vS1D_EENS_8epilogue10collective6detail29Sm90TmaWarpSpecializedAdapterINS1H_15DefaultEpilogueISK_SL_SL_NS1G_6thread17LinearCombinationISK_Li1EffLNS1L_9ScaleType4KindE0ELNS_15FloatRoundStyleE2ESK_EENS1_15EpilogueDefaultEEEEEvvEEEEvNT_6ParamsE)
        /*0014*/ 	.word	0x00000108


	//----- nvinfo : EIATTR_MIN_STACK_SIZE
	.align		4
.L_14:
        /*0018*/ 	.byte	0x04, 0x12
        /*001a*/ 	.short	(.L_16 - .L_15)
	.align		4
.L_15:
        /*001c*/ 	.word	index@(_ZN7cutlass13device_kernelINS_4gemm6kernel13GemmUniversalIN4cute5tupleIJiiiiEEENS1_10collective13CollectiveMmaINS1_37MainloopSm90TmaGmmaWarpSpecializedFP8ILi9ENS5_IJNS4_1CILi8EEENSA_ILi1EEESC_EEENS1_35KernelTmaWarpSpecializedCooperativeEEENS5_IJNSA_ILi256EEENSA_ILi128EEENSA_ILi64EEEEEENS_12float_e4m3_tENS5_IJlSC_lEEESK_SL_NS4_8TiledMMAINS4_8MMA_AtomIJNS4_4SM904GMMA31MMA_64x128x32_F32E4M3E4M3_SS_TNILNSP_7ScaleInE1ELSR_1EEEEEENS4_6LayoutINS5_IJNSA_ILi2EEESC_SC_EEENS5_IJSC_NSA_ILi0EEESX_EEEEENS5_IJNS4_10UnderscoreES10_S10_EEEEENS4_13SM90_TMA_LOADENS4_14ComposedLayoutINS4_7SwizzleILi2ELi4ELi3EEENS4_18smem_ptr_flag_bitsILi8EEENSU_INS5_IJSB_SI_EEENS5_IJSI_SC_EEEEEEEvNS4_8identityENS4_23SM90_TMA_LOAD_MULTICASTES1C_vS1D_EENS_8epilogue10collective6detail29Sm90TmaWarpSpecializedAdapterINS1H_15DefaultEpilogueISK_SL_SL_NS1G_6thread17LinearCombinationISK_Li1EffLNS1L_9ScaleType4KindE0ELNS_15FloatRoundStyleE2ESK_EENS1_15EpilogueDefaultEEEEEvvEEEEvNT_6ParamsE)
        /*0020*/ 	.word	0x00000108
.L_16:


//--------------------- .nv.compat                --------------------------
	.section	.nv.compat,"",@"SHT_CUDA_COMPAT_INFO"
	.align	4
        /*0000*/ 	.byte	0x02, 0x09, 0x01, 0x00, 0x02, 0x02, 0x04, 0x00, 0x02, 0x05, 0x05, 0x00, 0x03, 0x07, 0x01, 0x01
        /*0010*/ 	.byte	0x02, 0x03, 0x01, 0x00, 0x02, 0x06, 0x01, 0x00, 0x04, 0x0b, 0x08, 0x00, 0x00, 0x00, 0x00, 0x00
        /*0020*/ 	.byte	0x00, 0x00, 0x00, 0x00


//--------------------- .nv.info._ZN7cutlass13device_kernelINS_4gemm6kernel13GemmUniversalIN4cute5tupleIJiiiiEEENS1_10collective13CollectiveMmaINS1_37MainloopSm90TmaGmmaWarpSpecializedFP8ILi9ENS5_IJNS4_1CILi8EEENSA_ILi1EEESC_EEENS1_35KernelTmaWarpSpecializedCooperativeEEENS5_IJNSA_ILi256EEENSA_ILi128EEENSA_ILi64EEEEEENS_12float_e4m3_tENS5_IJlSC_lEEESK_SL_NS4_8TiledMMAINS4_8MMA_AtomIJNS4_4SM904GMMA31MMA_64x128x32_F32E4M3E4M3_SS_TNILNSP_7ScaleInE1ELSR_1EEEEEENS4_6LayoutINS5_IJNSA_ILi2EEESC_SC_EEENS5_IJSC_NSA_ILi0EEESX_EEEEENS5_IJNS4_10UnderscoreES10_S10_EEEEENS4_13SM90_TMA_LOADENS4_14ComposedLayoutINS4_7SwizzleILi2ELi4ELi3EEENS4_18smem_ptr_flag_bitsILi8EEENSU_INS5_IJSB_SI_EEENS5_IJSI_SC_EEEEEEEvNS4_8identityENS4_23SM90_TMA_LOAD_MULTICASTES1C_vS1D_EENS_8epilogue10collective6detail29Sm90TmaWarpSpecializedAdapterINS1H_15DefaultEpilogueISK_SL_SL_NS1G_6thread17LinearCombinationISK_Li1EffLNS1L_9ScaleType4KindE0ELNS_15FloatRoundStyleE2ESK_EENS1_15EpilogueDefaultEEEEEvvEEEEvNT_6ParamsE --------------------------
	.section	.nv.info._ZN7cutlass13device_kernelINS_4gemm6kernel13GemmUniversalIN4cute5tupleIJiiiiEEENS1_10collective13CollectiveMmaINS1_37MainloopSm90TmaGmmaWarpSpecializedFP8ILi9ENS5_IJNS4_1CILi8EEENSA_ILi1EEESC_EEENS1_35KernelTmaWarpSpecializedCooperativeEEENS5_IJNSA_ILi256EEENSA_ILi128EEENSA_ILi64EEEEEENS_12float_e4m3_tENS5_IJlSC_lEEESK_SL_NS4_8TiledMMAINS4_8MMA_AtomIJNS4_4SM904GMMA31MMA_64x128x32_F32E4M3E4M3_SS_TNILNSP_7ScaleInE1ELSR_1EEEEEENS4_6LayoutINS5_IJNSA_ILi2EEESC_SC_EEENS5_IJSC_NSA_ILi0EEESX_EEEEENS5_IJNS4_10UnderscoreES10_S10_EEEEENS4_13SM90_TMA_LOADENS4_14ComposedLayoutINS4_7SwizzleILi2ELi4ELi3EEENS4_18smem_ptr_flag_bitsILi8EEENSU_INS5_IJSB_SI_EEENS5_IJSI_SC_EEEEEEEvNS4_8identityENS4_23SM90_TMA_LOAD_MULTICASTES1C_vS1D_EENS_8epilogue10collective6detail29Sm90TmaWarpSpecializedAdapterINS1H_15DefaultEpilogueISK_SL_SL_NS1G_6thread17LinearCombinationISK_Li1EffLNS1L_9ScaleType4KindE0ELNS_15FloatRoundStyleE2ESK_EENS1_15EpilogueDefaultEEEEEvvEEEEvNT_6ParamsE,"",@"SHT_CUDA_INFO"
	.sectionflags	@""
	.align	4


	//----- nvinfo : EIATTR_CUDA_API_VERSION
	.align		4
        /*0000*/ 	.byte	0x04, 0x37
        /*0002*/ 	.short	(.L_18 - .L_17)
.L_17:
        /*0004*/ 	.word	0x00000082


	//----- nvinfo : EIATTR_KPARAM_INFO
	.align		4
.L_18:
        /*0008*/ 	.byte	0x04, 0x17
        /*000a*/ 	.short	(.L_20 - .L_19)
.L_19:
        /*000c*/ 	.word	0x00000000
        /*0010*/ 	.short	0x0000
        /*0012*/ 	.short	0x0070
        /*0014*/ 	.byte	0x00, 0xf0, 0x01, 0x10


	//----- nvinfo : EIATTR_SPARSE_MMA_MASK
	.align		4
.L_20:
        /*0018*/ 	.byte	0x03, 0x50
        /*001a*/ 	.short	0x0000


	//----- nvinfo : EIATTR_MAXREG_COUNT
	.align		4
        /*001c*/ 	.byte	0x03, 0x1b
        /*001e*/ 	.short	0x00a8


	//----- nvinfo : EIATTR_NUM_BARRIERS
	.align		4
        /*0020*/ 	.byte	0x02, 0x4c
        /*0022*/ 	.byte	0x01
	.zero		1


	//----- nvinfo : EIATTR_ANNOTATIONS
	.align		4
        /*0024*/ 	.byte	0x04, 0x55
        /*0026*/ 	.short	(.L_22 - .L_21)


	//   ....[0]....
.L_21:
        /*0028*/ 	.word	0x00000001
        /*002c*/ 	.byte	0xe0, 0x06, 0x00, 0x00, 0x01, 0x00, 0x00, 0x00, 0xd0, 0x08, 0x00, 0x00, 0x01, 0x00, 0x00, 0x00
        /* <DEDUP_REMOVED lines=198> */
        /*0c9c*/ 	.byte	0x70, 0x09, 0x01, 0x00


	//----- nvinfo : EIATTR_MERCURY_ISA_VERSION
	.align		4
.L_22:
        /*0ca0*/ 	.byte	0x03, 0x5f
        /*0ca2*/ 	.short	0x0101


	//----- nvinfo : EIATTR_INT_WARP_WIDE_INSTR_OFFSETS
	.align		4
        /*0ca4*/ 	.byte	0x04, 0x31
        /*0ca6*/ 	.short	(.L_24 - .L_23)


	//   ....[0]....
.L_23:
        /*0ca8*/ 	.word	0x00000660


	//   ....[1]....
        /*0cac*/ 	.word	0x00000670


	//   ....[2]....
        /*0cb0*/ 	.word	0x000007d0


	//----- nvinfo : EIATTR_COOP_GROUP_MASK_REGIDS
	.align		4
.L_24:
        /*0cb4*/ 	.byte	0x04, 0x29
        /*0cb6*/ 	.short	(.L_26 - .L_25)


	//   ....[0]....
.L_25:
        /*0cb8*/ 	.word	0xffffffff


	//   ....[1]....
        /*0cbc*/ 	.word	0xffffffff


	//   ....[2]....
        /*0cc0*/ 	.word	0xffffffff


	//   ....[3]....
        /*0cc4*/ 	.word	0xffffffff


	//   ....[4]....
        /*0cc8*/ 	.word	0xffffffff


	//   ....[5]....
        /*0ccc*/ 	.word	0xffffffff


	//----- nvinfo : EIATTR_COOP_GROUP_INSTR_OFFSETS
	.align		4
.L_26:
        /*0cd0*/ 	.byte	0x04, 0x28
        /*0cd2*/ 	.short	(.L_28 - .L_27)


	//   ....[0]....
.L_27:
        /*0cd4*/ 	.word	0x00000070


	//   ....[1]....
        /*0cd8*/ 	.word	0x00000080


	//   ....[2]....
        /*0cdc*/ 	.word	0x000001a0


	//   ....[3]....
        /*0ce0*/ 	.word	0x000004b0


	//   ....[4]....
        /*0ce4*/ 	.word	0x00000910


	//   ....[5]....
        /*0ce8*/ 	.word	0x00001690


	//----- nvinfo : EIATTR_REG_RECONFIG
	.align		4
.L_28:
        /*0cec*/ 	.byte	0x01, 0x54
	.zero		2


	//----- nvinfo : EIATTR_MBARRIER_INSTR_OFFSETS
	.align		4
        /*0cf0*/ 	.byte	0x04, 0x39
        /*0cf2*/ 	.short	(.L_30 - .L_29)


	//   ....[0]....
.L_29:
        /*0cf4*/ 	.word	0x00000360
        /*0cf8*/ 	.word	0x000000ff
        /*0cfc*/ 	.word	0x00000000
        /*0d00*/ 	.short	0x0100
        /*0d02*/ 	.byte	0x09
	.zero		1


	//   ....[1]....
        /*0d04*/ 	.word	0x00000370
        /*0d08*/ 	.word	0x000000ff
        /*0d0c*/ 	.word	0x00000048
        /*0d10*/ 	.short	0x0100
        /*0d12*/ 	.byte	0x09
	.zero		1


	//   ....[2]....
        /*0d14*/ 	.word	0x00000380
        /*0d18*/ 	.word	0x000000ff
        /*0d1c*/ 	.word	0x00000008
        /*0d20*/ 	.short	0x0100
        /*0d22*/ 	.byte	0x09
	.zero		1


	//   ....[3]....
        /*0d24*/ 	.word	0x00000390
        /*0d28*/ 	.word	0x000000ff
        /*0d2c*/ 	.word	0x00000050
        /*0d30*/ 	.short	0x0100
        /*0d32*/ 	.byte	0x09
	.zero		1


	//   ....[4]....
        /*0d34*/ 	.word	0x000003a0
        /*0d38*/ 	.word	0x000000ff
        /*0d3c*/ 	.word	0x00000010
        /*0d40*/ 	.short	0x0100
        /*0d42*/ 	.byte	0x09
	.zero		1


	//   ....[5]....
        /*0d44*/ 	.word	0x000003b0
        /*0d48*/ 	.word	0x000000ff
        /*0d4c*/ 	.word	0x00000058
        /*0d50*/ 	.short	0x0100
        /*0d52*/ 	.byte	0x09
	.zero		1


	//   ....[6]....
        /*0d54*/ 	.word	0x000003c0
        /*0d58*/ 	.word	0x000000ff
        /*0d5c*/ 	.word	0x00000018
        /*0d60*/ 	.short	0x0100
        /*0d62*/ 	.byte	0x09
	.zero		1


	//   ....[7]....
        /*0d64*/ 	.word	0x000003d0
        /*0d68*/ 	.word	0x000000ff
        /*0d6c*/ 	.word	0x00000060
        /*0d70*/ 	.short	0x0100
        /*0d72*/ 	.byte	0x09
	.zero		1


	//   ....[8]....
        /*0d74*/ 	.word	0x000003e0
        /*0d78*/ 	.word	0x000000ff
        /*0d7c*/ 	.word	0x00000020
        /*0d80*/ 	.short	0x0100
        /*0d82*/ 	.byte	0x09
	.zero		1


	//   ....[9]....
        /*0d84*/ 	.word	0x000003f0
        /*0d88*/ 	.word	0x000000ff
        /*0d8c*/ 	.word	0x00000068
        /*0d90*/ 	.short	0x0100
        /*0d92*/ 	.byte	0x09
	.zero		1


	//   ....[10]....
        /*0d94*/ 	.word	0x00000400
        /*0d98*/ 	.word	0x000000ff
        /*0d9c*/ 	.word	0x00000028
        /*0da0*/ 	.short	0x0100
        /*0da2*/ 	.byte	0x09
	.zero		1


	//   ....[11]....
        /*0da4*/ 	.word	0x00000410
        /*0da8*/ 	.word	0x000000ff
        /*0dac*/ 	.word	0x00000070
        /*0db0*/ 	.short	0x0100
        /*0db2*/ 	.byte	0x09
	.zero		1


	//   ....[12]....
        /*0db4*/ 	.word	0x00000420
        /*0db8*/ 	.word	0x000000ff
        /*0dbc*/ 	.word	0x00000030
        /*0dc0*/ 	.short	0x0100
        /*0dc2*/ 	.byte	0x09
	.zero		1


	//   ....[13]....
        /*0dc4*/ 	.word	0x00000430
        /*0dc8*/ 	.word	0x000000ff
        /*0dcc*/ 	.word	0x00000078
        /*0dd0*/ 	.short	0x0100
        /*0dd2*/ 	.byte	0x09
	.zero		1


	//   ....[14]....
        /*0dd4*/ 	.word	0x00000440
        /*0dd8*/ 	.word	0x000000ff
        /*0ddc*/ 	.word	0x00000038
        /*0de0*/ 	.short	0x0100
        /*0de2*/ 	.byte	0x09
	.zero		1


	//   ....[15]....
        /*0de4*/ 	.word	0x00000450
        /*0de8*/ 	.word	0x000000ff
        /*0dec*/ 	.word	0x00000080
        /*0df0*/ 	.short	0x0100
        /*0df2*/ 	.byte	0x09
	.zero		1


	//   ....[16]....
        /*0df4*/ 	.word	0x00000460
        /*0df8*/ 	.word	0x000000ff
        /*0dfc*/ 	.word	0x00000040
        /*0e00*/ 	.short	0x0100
        /*0e02*/ 	.byte	0x09
	.zero		1


	//   ....[17]....
        /*0e04*/ 	.word	0x00000470
        /*0e08*/ 	.word	0x000000ff
        /*0e0c*/ 	.word	0x00000088
        /*0e10*/ 	.short	0x0100
        /*0e12*/ 	.byte	0x09
	.zero		1


	//   ....[18]....
        /*0e14*/ 	.word	0x00000840
        /*0e18*/ 	.word	0x000000ff
        /*0e1c*/ 	.word	0x000000a0
        /*0e20*/ 	.short	0x0100
        /*0e22*/ 	.byte	0x06
	.zero		1


	//   ....[19]....
        /*0e24*/ 	.word	0x000008b0
        /*0e28*/ 	.word	0x000000ff
        /*0e2c*/ 	.word	0x000000a8
        /*0e30*/ 	.short	0x0100
        /*0e32*/ 	.byte	0x06
	.zero		1


	//   ....[20]....
        /*0e34*/ 	.word	0x00001ea0
        /*0e38*/ 	.word	0x000000ff
        /*0e3c*/ 	.word	0x00000000
        /*0e40*/ 	.short	0x010a
        /*0e42*/ 	.byte	0x06
	.zero		1


	//   ....[21]....
        /*0e44*/ 	.word	0x00001ee0
        /*0e48*/ 	.word	0x000000ff
        /*0e4c*/ 	.word	0x00000000
        /*0e50*/ 	.short	0x010a
        /*0e52*/ 	.byte	0x06
	.zero		1


	//   ....[22]....
        /*0e54*/ 	.word	0x00003170
        /*0e58*/ 	.word	0x000000ff
        /*0e5c*/ 	.word	0x00000000
        /*0e60*/ 	.short	0x010a
        /*0e62*/ 	.byte	0x10
	.zero		1


	//   ....[23]....
        /*0e64*/ 	.word	0x000031b0
        /*0e68*/ 	.word	0x000000ff
        /*0e6c*/ 	.word	0x00000000
        /*0e70*/ 	.short	0x010a
        /*0e72*/ 	.byte	0x10
	.zero		1


	//   ....[24]....
        /*0e74*/ 	.word	0x000042c0
        /*0e78*/ 	.word	0x000000e5
        /*0e7c*/ 	.word	0x00000000
        /*0e80*/ 	.short	0x0101
        /*0e82*/ 	.byte	0x3f
	.zero		1


	//   ....[25]....
        /*0e84*/ 	.word	0x000054e0
        /*0e88*/ 	.word	0x00000018
        /*0e8c*/ 	.word	0x00000000
        /*0e90*/ 	.short	0x0101
        /*0e92*/ 	.byte	0x3f
	.zero		1


	//   ....[26]....
        /*0e94*/ 	.word	0x0000f8a0
        /*0e98*/ 	.word	0x0000000d
        /*0e9c*/ 	.word	0x00000048
        /*0ea0*/ 	.short	0x010a
        /*0ea2*/ 	.byte	0x3f
	.zero		1


	//   ....[27]....
        /*0ea4*/ 	.word	0x0000fc80
        /*0ea8*/ 	.word	0x00000004
        /*0eac*/ 	.word	0x000000a8
        /*0eb0*/ 	.short	0x0101
        /*0eb2*/ 	.byte	0x3f
	.zero		1


	//   ....[28]....
        /*0eb4*/ 	.word	0x000103f0
        /*0eb8*/ 	.word	0x00000005
        /*0ebc*/ 	.word	0x00000000
        /*0ec0*/ 	.short	0x010a
        /*0ec2*/ 	.byte	0x3f
	.zero		1


	//   ....[29]....
        /*0ec4*/ 	.word	0x00010470
        /*0ec8*/ 	.word	0x00000007
        /*0ecc*/ 	.word	0x00000000
        /*0ed0*/ 	.short	0x010a
        /*0ed2*/ 	.byte	0x3f
	.zero		1


	//   ....[30]....
        /*0ed4*/ 	.word	0x00010500
        /*0ed8*/ 	.word	0x00000006
        /*0edc*/ 	.word	0x00000000
        /*0ee0*/ 	.short	0x010a
        /*0ee2*/ 	.byte	0x3f
	.zero		1


	//   ....[31]....
        /*0ee4*/ 	.word	0x00010590
        /*0ee8*/ 	.word	0x00000007
        /*0eec*/ 	.word	0x00000000
        /*0ef0*/ 	.short	0x010a
        /*0ef2*/ 	.byte	0x3f
	.zero		1


	//   ....[32]....
        /*0ef4*/ 	.word	0x00010620
        /*0ef8*/ 	.word	0x00000006
        /*0efc*/ 	.word	0x00000000
        /*0f00*/ 	.short	0x010a
        /*0f02*/ 	.byte	0x3f
	.zero		1


	//   ....[33]....
        /*0f04*/ 	.word	0x000106b0
        /*0f08*/ 	.word	0x00000007
        /*0f0c*/ 	.word	0x00000000
        /*0f10*/ 	.short	0x010a
        /*0f12*/ 	.byte	0x3f
	.zero		1


	//   ....[34]....
        /*0f14*/ 	.word	0x00010740
        /*0f18*/ 	.word	0x00000006
        /*0f1c*/ 	.word	0x00000000
        /*0f20*/ 	.short	0x010a
        /*0f22*/ 	.byte	0x3f
	.zero		1


	//   ....[35]....
        /*0f24*/ 	.word	0x000107d0
        /*0f28*/ 	.word	0x00000007
        /*0f2c*/ 	.word	0x00000000
        /*0f30*/ 	.short	0x010a
        /*0f32*/ 	.byte	0x3f
	.zero		1


	//   ....[36]....
        /*0f34*/ 	.word	0x00010860
        /*0f38*/ 	.word	0x00000003
        /*0f3c*/ 	.word	0x00000000
        /*0f40*/ 	.short	0x010a
        /*0f42*/ 	.byte	0x3f
	.zero		1


	//   ....[37]....
        /*0f44*/ 	.word	0x000108d0
        /*0f48*/ 	.word	0x00000003
        /*0f4c*/ 	.word	0x00000000
        /*0f50*/ 	.short	0x010a
        /*0f52*/ 	.byte	0x3f
	.zero		1


	//   ....[38]....
        /*0f54*/ 	.word	0x00010940
        /*0f58*/ 	.word	0x00000000
        /*0f5c*/ 	.word	0x00000000
        /*0f60*/ 	.short	0x010a
        /*0f62*/ 	.byte	0x3f
	.zero		1


	//   ....[39]....
        /*0f64*/ 	.word	0x00010a20
        /*0f68*/ 	.word	0x0000000d
        /*0f6c*/ 	.word	0x00000048
        /*0f70*/ 	.short	0x010a
        /*0f72*/ 	.byte	0x3f
	.zero		1


	//   ....[40]....
        /*0f74*/ 	.word	0x00010af0
        /*0f78*/ 	.word	0x00000005
        /*0f7c*/ 	.word	0x00000000
        /*0f80*/ 	.short	0x010a
        /*0f82*/ 	.byte	0x3f
	.zero		1


	//   ....[41]....
        /*0f84*/ 	.word	0x00010b40
        /*0f88*/ 	.word	0x00000007
        /*0f8c*/ 	.word	0x00000000
        /*0f90*/ 	.short	0x010a
        /*0f92*/ 	.byte	0x3f
	.zero		1


	//   ....[42]....
        /*0f94*/ 	.word	0x00010b90
        /*0f98*/ 	.word	0x00000006
        /*0f9c*/ 	.word	0x00000000
        /*0fa0*/ 	.short	0x010a
        /*0fa2*/ 	.byte	0x3f
	.zero		1


	//   ....[43]....
        /*0fa4*/ 	.word	0x00010be0
        /*0fa8*/ 	.word	0x00000007
        /*0fac*/ 	.word	0x00000000
        /*0fb0*/ 	.short	0x010a
        /*0fb2*/ 	.byte	0x3f
	.zero		1


	//   ....[44]....
        /*0fb4*/ 	.word	0x00010c30
        /*0fb8*/ 	.word	0x00000006
        /*0fbc*/ 	.word	0x00000000
        /*0fc0*/ 	.short	0x010a
        /*0fc2*/ 	.byte	0x3f
	.zero		1


	//   ....[45]....
        /*0fc4*/ 	.word	0x00010c80
        /*0fc8*/ 	.word	0x00000007
        /*0fcc*/ 	.word	0x00000000
        /*0fd0*/ 	.short	0x010a
        /*0fd2*/ 	.byte	0x3f
	.zero		1


	//   ....[46]....
        /*0fd4*/ 	.word	0x00010cd0
        /*0fd8*/ 	.word	0x00000006
        /*0fdc*/ 	.word	0x00000000
        /*0fe0*/ 	.short	0x010a
        /*0fe2*/ 	.byte	0x3f
	.zero		1


	//   ....[47]....
        /*0fe4*/ 	.word	0x00010d20
        /*0fe8*/ 	.word	0x00000007
        /*0fec*/ 	.word	0x00000000
        /*0ff0*/ 	.short	0x010a
        /*0ff2*/ 	.byte	0x3f
	.zero		1


	//----- nvinfo : EIATTR_NUM_MBARRIERS
	.align		4
.L_30:
        /*0ff4*/ 	.byte	0x03, 0x38
        /*0ff6*/ 	.short	0x0014


	//----- nvinfo : EIATTR_EXIT_INSTR_OFFSETS
	.align		4
        /*0ff8*/ 	.byte	0x04, 0x1c
        /*0ffa*/ 	.short	(.L_32 - .L_31)


	//   ....[0]....
.L_31:
        /*0ffc*/ 	.word	0x00000aa0


	//   ....[1]....
        /*1000*/ 	.word	0x00001330


	//   ....[2]....
        /*1004*/ 	.word	0x0000ef80


	//   ....[3]....
        /*1008*/ 	.word	0x0000f510


	//   ....[4]....
        /*100c*/ 	.word	0x000108b0


	//----- nvinfo : EIATTR_MAX_THREADS
	.align		4
.L_32:
        /*1010*/ 	.byte	0x04, 0x05
        /*1012*/ 	.short	(.L_34 - .L_33)
.L_33:
        /*1014*/ 	.word	0x00000180
        /*1018*/ 	.word	0x00000001
        /*101c*/ 	.word	0x00000001


	//----- nvinfo : EIATTR_CRS_STACK_SIZE
	.align		4
.L_34:
        /*1020*/ 	.byte	0x04, 0x1e
        /*1022*/ 	.short	(.L_36 - .L_35)
.L_35:
        /*1024*/ 	.word	0x00000000


	//----- nvinfo : EIATTR_CBANK_PARAM_SIZE
	.align		4
.L_36:
        /*1028*/ 	.byte	0x03, 0x19
        /*102a*/ 	.short	0x0470


	//----- nvinfo : EIATTR_PARAM_CBANK
	.align		4
        /*102c*/ 	.byte	0x04, 0x0a
        /*102e*/ 	.short	(.L_38 - .L_37)
	.align		4
.L_37:
        /*1030*/ 	.word	index@(.nv.constant0._ZN7cutlass13device_kernelINS_4gemm6kernel13GemmUniversalIN4cute5tupleIJiiiiEEENS1_10collective13CollectiveMmaINS1_37MainloopSm90TmaGmmaWarpSpecializedFP8ILi9ENS5_IJNS4_1CILi8EEENSA_ILi1EEESC_EEENS1_35KernelTmaWarpSpecializedCooperativeEEENS5_IJNSA_ILi256EEENSA_ILi128EEENSA_ILi64EEEEEENS_12float_e4m3_tENS5_IJlSC_lEEESK_SL_NS4_8TiledMMAINS4_8MMA_AtomIJNS4_4SM904GMMA31MMA_64x128x32_F32E4M3E4M3_SS_TNILNSP_7ScaleInE1ELSR_1EEEEEENS4_6LayoutINS5_IJNSA_ILi2EEESC_SC_EEENS5_IJSC_NSA_ILi0EEESX_EEEEENS5_IJNS4_10UnderscoreES10_S10_EEEEENS4_13SM90_TMA_LOADENS4_14ComposedLayoutINS4_7SwizzleILi2ELi4ELi3EEENS4_18smem_ptr_flag_bitsILi8EEENSU_INS5_IJSB_SI_EEENS5_IJSI_SC_EEEEEEEvNS4_8identityENS4_23SM90_TMA_LOAD_MULTICASTES1C_vS1D_EENS_8epilogue10collective6detail29Sm90TmaWarpSpecializedAdapterINS1H_15DefaultEpilogueISK_SL_SL_NS1G_6thread17LinearCombinationISK_Li1EffLNS1L_9ScaleType4KindE0ELNS_15FloatRoundStyleE2ESK_EENS1_15EpilogueDefaultEEEEEvvEEEEvNT_6ParamsE)
        /*1034*/ 	.short	0x0210
        /*1036*/ 	.short	0x0470


	//----- nvinfo : EIATTR_SW_WAR
	.align		4
.L_38:
        /*1038*/ 	.byte	0x04, 0x36
        /*103a*/ 	.short	(.L_40 - .L_39)
.L_39:
        /*103c*/ 	.word	0x00000008
.L_40:


//--------------------- .nv.callgraph             --------------------------
	.section	.nv.callgraph,"",@"SHT_CUDA_CALLGRAPH"
	.align	4
	.sectionentsize	8
	.align		4
        /*0000*/ 	.word	0x00000000
	.align		4
        /*0004*/ 	.word	0xffffffff
	.align		4
        /*0008*/ 	.word	0x00000000
	.align		4
        /*000c*/ 	.word	0xfffffffe
	.align		4
        /*0010*/ 	.word	0x00000000
	.align		4
        /*0014*/ 	.word	0xfffffffd
	.align		4
        /*0018*/ 	.word	0x00000000
	.align		4
        /*001c*/ 	.word	0xfffffffc


//--------------------- .nv.constant4             --------------------------
	.section	.nv.constant4,"a",@progbits
	.align	8
	.align		8
.nv.constant4:
        /*0000*/ 	.dword	_ZN40_INTERNAL_62dfd5d0_4_k_cu_22f5c343_170424cuda3std3__45__cpo5beginE
	.align		8
        /*0008*/ 	.dword	_ZN40_INTERNAL_62dfd5d0_4_k_cu_22f5c343_170424cuda3std3__45__cpo3endE
	.align		8
        /*0010*/ 	.dword	_ZN40_INTERNAL_62dfd5d0_4_k_cu_22f5c343_170424cuda3std3__45__cpo6cbeginE
	.align		8
        /*0018*/ 	.dword	_ZN40_INTERNAL_62dfd5d0_4_k_cu_22f5c343_170424cuda3std3__45__cpo4cendE
	.align		8
        /*0020*/ 	.dword	_ZN40_INTERNAL_62dfd5d0_4_k_cu_22f5c343_170424cuda3std3__442_GLOBAL__N__62dfd5d0_4_k_cu_22f5c343_170426ignoreE
	.align		8
        /*0028*/ 	.dword	_ZN40_INTERNAL_62dfd5d0_4_k_cu_22f5c343_170424cuda3std3__419piecewise_constructE
	.align		8
        /*0030*/ 	.dword	_ZN40_INTERNAL_62dfd5d0_4_k_cu_22f5c343_170424cuda3std3__48in_placeE
	.align		8
        /*0038*/ 	.dword	_ZN40_INTERNAL_62dfd5d0_4_k_cu_22f5c343_170424cuda3std6ranges3__45__cpo4swapE
	.align		8
        /*0040*/ 	.dword	_ZN40_INTERNAL_62dfd5d0_4_k_cu_22f5c343_170424cuda3std6ranges3__45__cpo9iter_moveE
	.align		8
        /*0048*/ 	.dword	_ZN40_INTERNAL_62dfd5d0_4_k_cu_22f5c343_170424cute7productE
	.align		8
        /*0050*/ 	.dword	_ZN40_INTERNAL_62dfd5d0_4_k_cu_22f5c343_170424cute1_E


//--------------------- .text._ZN7cutlass13device_kernelINS_4gemm6kernel13GemmUniversalIN4cute5tupleIJiiiiEEENS1_10collective13CollectiveMmaINS1_37MainloopSm90TmaGmmaWarpSpecializedFP8ILi9ENS5_IJNS4_1CILi8EEENSA_ILi1EEESC_EEENS1_35KernelTmaWarpSpecializedCooperativeEEENS5_IJNSA_ILi256EEENSA_ILi128EEENSA_ILi64EEEEEENS_12float_e4m3_tENS5_IJlSC_lEEESK_SL_NS4_8TiledMMAINS4_8MMA_AtomIJNS4_4SM904GMMA31MMA_64x128x32_F32E4M3E4M3_SS_TNILNSP_7ScaleInE1ELSR_1EEEEEENS4_6LayoutINS5_IJNSA_ILi2EEESC_SC_EEENS5_IJSC_NSA_ILi0EEESX_EEEEENS5_IJNS4_10UnderscoreES10_S10_EEEEENS4_13SM90_TMA_LOADENS4_14ComposedLayoutINS4_7SwizzleILi2ELi4ELi3EEENS4_18smem_ptr_flag_bitsILi8EEENSU_INS5_IJSB_SI_EEENS5_IJSI_SC_EEEEEEEvNS4_8identityENS4_23SM90_TMA_LOAD_MULTICASTES1C_vS1D_EENS_8epilogue10collective6detail29Sm90TmaWarpSpecializedAdapterINS1H_15DefaultEpilogueISK_SL_SL_NS1G_6thread17LinearCombinationISK_Li1EffLNS1L_9ScaleType4KindE0ELNS_15FloatRoundStyleE2ESK_EENS1_15EpilogueDefaultEEEEEvvEEEEvNT_6ParamsE --------------------------
	.section	.text._ZN7cutlass13device_kernelINS_4gemm6kernel13GemmUniversalIN4cute5tupleIJiiiiEEENS1_10collective13CollectiveMmaINS1_37MainloopSm90TmaGmmaWarpSpecializedFP8ILi9ENS5_IJNS4_1CILi8EEENSA_ILi1EEESC_EEENS1_35KernelTmaWarpSpecializedCooperativeEEENS5_IJNSA_ILi256EEENSA_ILi128EEENSA_ILi64EEEEEENS_12float_e4m3_tENS5_IJlSC_lEEESK_SL_NS4_8TiledMMAINS4_8MMA_AtomIJNS4_4SM904GMMA31MMA_64x128x32_F32E4M3E4M3_SS_TNILNSP_7ScaleInE1ELSR_1EEEEEENS4_6LayoutINS5_IJNSA_ILi2EEESC_SC_EEENS5_IJSC_NSA_ILi0EEESX_EEEEENS5_IJNS4_10UnderscoreES10_S10_EEEEENS4_13SM90_TMA_LOADENS4_14ComposedLayoutINS4_7SwizzleILi2ELi4ELi3EEENS4_18smem_ptr_flag_bitsILi8EEENSU_INS5_IJSB_SI_EEENS5_IJSI_SC_EEEEEEEvNS4_8identityENS4_23SM90_TMA_LOAD_MULTICASTES1C_vS1D_EENS_8epilogue10collective6detail29Sm90TmaWarpSpecializedAdapterINS1H_15DefaultEpilogueISK_SL_SL_NS1G_6thread17LinearCombinationISK_Li1EffLNS1L_9ScaleType4KindE0ELNS_15FloatRoundStyleE2ESK_EENS1_15EpilogueDefaultEEEEEvvEEEEvNT_6ParamsE,"ax",@progbits
	.align	128
.text._ZN7cutlass13device_kernelINS_4gemm6kernel13GemmUniversalIN4cute5tupleIJiiiiEEENS1_10collective13CollectiveMmaINS1_37MainloopSm90TmaGmmaWarpSpecializedFP8ILi9ENS5_IJNS4_1CILi8EEENSA_ILi1EEESC_EEENS1_35KernelTmaWarpSpecializedCooperativeEEENS5_IJNSA_ILi256EEENSA_ILi128EEENSA_ILi64EEEEEENS_12float_e4m3_tENS5_IJlSC_lEEESK_SL_NS4_8TiledMMAINS4_8MMA_AtomIJNS4_4SM904GMMA31MMA_64x128x32_F32E4M3E4M3_SS_TNILNSP_7ScaleInE1ELSR_1EEEEEENS4_6LayoutINS5_IJNSA_ILi2EEESC_SC_EEENS5_IJSC_NSA_ILi0EEESX_EEEEENS5_IJNS4_10UnderscoreES10_S10_EEEEENS4_13SM90_TMA_LOADENS4_14ComposedLayoutINS4_7SwizzleILi2ELi4ELi3EEENS4_18smem_ptr_flag_bitsILi8EEENSU_INS5_IJSB_SI_EEENS5_IJSI_SC_EEEEEEEvNS4_8identityENS4_23SM90_TMA_LOAD_MULTICASTES1C_vS1D_EENS_8epilogue10collective6detail29Sm90TmaWarpSpecializedAdapterINS1H_15DefaultEpilogueISK_SL_SL_NS1G_6thread17LinearCombinationISK_Li1EffLNS1L_9ScaleType4KindE0ELNS_15FloatRoundStyleE2ESK_EENS1_15EpilogueDefaultEEEEEvvEEEEvNT_6ParamsE:
        .type           _ZN7cutlass13device_kernelINS_4gemm6kernel13GemmUniversalIN4cute5tupleIJiiiiEEENS1_10collective13CollectiveMmaINS1_37MainloopSm90TmaGmmaWarpSpecializedFP8ILi9ENS5_IJNS4_1CILi8EEENSA_ILi1EEESC_EEENS1_35KernelTmaWarpSpecializedCooperativeEEENS5_IJNSA_ILi256EEENSA_ILi128EEENSA_ILi64EEEEEENS_12float_e4m3_tENS5_IJlSC_lEEESK_SL_NS4_8TiledMMAINS4_8MMA_AtomIJNS4_4SM904GMMA31MMA_64x128x32_F32E4M3E4M3_SS_TNILNSP_7ScaleInE1ELSR_1EEEEEENS4_6LayoutINS5_IJNSA_ILi2EEESC_SC_EEENS5_IJSC_NSA_ILi0EEESX_EEEEENS5_IJNS4_10UnderscoreES10_S10_EEEEENS4_13SM90_TMA_LOADENS4_14ComposedLayoutINS4_7SwizzleILi2ELi4ELi3EEENS4_18smem_ptr_flag_bitsILi8EEENSU_INS5_IJSB_SI_EEENS5_IJSI_SC_EEEEEEEvNS4_8identityENS4_23SM90_TMA_LOAD_MULTICASTES1C_vS1D_EENS_8epilogue10collective6detail29Sm90TmaWarpSpecializedAdapterINS1H_15DefaultEpilogueISK_SL_SL_NS1G_6thread17LinearCombinationISK_Li1EffLNS1L_9ScaleType4KindE0ELNS_15FloatRoundStyleE2ESK_EENS1_15EpilogueDefaultEEEEEvvEEEEvNT_6ParamsE,@function
        .size           _ZN7cutlass13device_kernelINS_4gemm6kernel13GemmUniversalIN4cute5tupleIJiiiiEEENS1_10collective13CollectiveMmaINS1_37MainloopSm90TmaGmmaWarpSpecializedFP8ILi9ENS5_IJNS4_1CILi8EEENSA_ILi1EEESC_EEENS1_35KernelTmaWarpSpecializedCooperativeEEENS5_IJNSA_ILi256EEENSA_ILi128EEENSA_ILi64EEEEEENS_12float_e4m3_tENS5_IJlSC_lEEESK_SL_NS4_8TiledMMAINS4_8MMA_AtomIJNS4_4SM904GMMA31MMA_64x128x32_F32E4M3E4M3_SS_TNILNSP_7ScaleInE1ELSR_1EEEEEENS4_6LayoutINS5_IJNSA_ILi2EEESC_SC_EEENS5_IJSC_NSA_ILi0EEESX_EEEEENS5_IJNS4_10UnderscoreES10_S10_EEEEENS4_13SM90_TMA_LOADENS4_14ComposedLayoutINS4_7SwizzleILi2ELi4ELi3EEENS4_18smem_ptr_flag_bitsILi8EEENSU_INS5_IJSB_SI_EEENS5_IJSI_SC_EEEEEEEvNS4_8identityENS4_23SM90_TMA_LOAD_MULTICASTES1C_vS1D_EENS_8epilogue10collective6detail29Sm90TmaWarpSpecializedAdapterINS1H_15DefaultEpilogueISK_SL_SL_NS1G_6thread17LinearCombinationISK_Li1EffLNS1L_9ScaleType4KindE0ELNS_15FloatRoundStyleE2ESK_EENS1_15EpilogueDefaultEEEEEvvEEEEvNT_6ParamsE,(.L_x_345 - _ZN7cutlass13device_kernelINS_4gemm6kernel13GemmUniversalIN4cute5tupleIJiiiiEEENS1_10collective13CollectiveMmaINS1_37MainloopSm90TmaGmmaWarpSpecializedFP8ILi9ENS5_IJNS4_1CILi8EEENSA_ILi1EEESC_EEENS1_35KernelTmaWarpSpecializedCooperativeEEENS5_IJNSA_ILi256EEENSA_ILi128EEENSA_ILi64EEEEEENS_12float_e4m3_tENS5_IJlSC_lEEESK_SL_NS4_8TiledMMAINS4_8MMA_AtomIJNS4_4SM904GMMA31MMA_64x128x32_F32E4M3E4M3_SS_TNILNSP_7ScaleInE1ELSR_1EEEEEENS4_6LayoutINS5_IJNSA_ILi2EEESC_SC_EEENS5_IJSC_NSA_ILi0EEESX_EEEEENS5_IJNS4_10UnderscoreES10_S10_EEEEENS4_13SM90_TMA_LOADENS4_14ComposedLayoutINS4_7SwizzleILi2ELi4ELi3EEENS4_18smem_ptr_flag_bitsILi8EEENSU_INS5_IJSB_SI_EEENS5_IJSI_SC_EEEEEEEvNS4_8identityENS4_23SM90_TMA_LOAD_MULTICASTES1C_vS1D_EENS_8epilogue10collective6detail29Sm90TmaWarpSpecializedAdapterINS1H_15DefaultEpilogueISK_SL_SL_NS1G_6thread17LinearCombinationISK_Li1EffLNS1L_9ScaleType4KindE0ELNS_15FloatRoundStyleE2ESK_EENS1_15EpilogueDefaultEEEEEvvEEEEvNT_6ParamsE)
        .other          _ZN7cutlass13device_kernelINS_4gemm6kernel13GemmUniversalIN4cute5tupleIJiiiiEEENS1_10collective13CollectiveMmaINS1_37MainloopSm90TmaGmmaWarpSpecializedFP8ILi9ENS5_IJNS4_1CILi8EEENSA_ILi1EEESC_EEENS1_35KernelTmaWarpSpecializedCooperativeEEENS5_IJNSA_ILi256EEENSA_ILi128EEENSA_ILi64EEEEEENS_12float_e4m3_tENS5_IJlSC_lEEESK_SL_NS4_8TiledMMAINS4_8MMA_AtomIJNS4_4SM904GMMA31MMA_64x128x32_F32E4M3E4M3_SS_TNILNSP_7ScaleInE1ELSR_1EEEEEENS4_6LayoutINS5_IJNSA_ILi2EEESC_SC_EEENS5_IJSC_NSA_ILi0EEESX_EEEEENS5_IJNS4_10UnderscoreES10_S10_EEEEENS4_13SM90_TMA_LOADENS4_14ComposedLayoutINS4_7SwizzleILi2ELi4ELi3EEENS4_18smem_ptr_flag_bitsILi8EEENSU_INS5_IJSB_SI_EEENS5_IJSI_SC_EEEEEEEvNS4_8identityENS4_23SM90_TMA_LOAD_MULTICASTES1C_vS1D_EENS_8epilogue10collective6detail29Sm90TmaWarpSpecializedAdapterINS1H_15DefaultEpilogueISK_SL_SL_NS1G_6thread17LinearCombinationISK_Li1EffLNS1L_9ScaleType4KindE0ELNS_15FloatRoundStyleE2ESK_EENS1_15EpilogueDefaultEEEEEvvEEEEvNT_6ParamsE,@"STO_CUDA_ENTRY STV_DEFAULT"
_ZN7cutlass13device_kernelINS_4gemm6kernel13GemmUniversalIN4cute5tupleIJiiiiEEENS1_10collective13CollectiveMmaINS1_37MainloopSm90TmaGmmaWarpSpecializedFP8ILi9ENS5_IJNS4_1CILi8EEENSA_ILi1EEESC_EEENS1_35KernelTmaWarpSpecializedCooperativeEEENS5_IJNSA_ILi256EEENSA_ILi128EEENSA_ILi64EEEEEENS_12float_e4m3_tENS5_IJlSC_lEEESK_SL_NS4_8TiledMMAINS4_8MMA_AtomIJNS4_4SM904GMMA31MMA_64x128x32_F32E4M3E4M3_SS_TNILNSP_7ScaleInE1ELSR_1EEEEEENS4_6LayoutINS5_IJNSA_ILi2EEESC_SC_EEENS5_IJSC_NSA_ILi0EEESX_EEEEENS5_IJNS4_10UnderscoreES10_S10_EEEEENS4_13SM90_TMA_LOADENS4_14ComposedLayoutINS4_7SwizzleILi2ELi4ELi3EEENS4_18smem_ptr_flag_bitsILi8EEENSU_INS5_IJSB_SI_EEENS5_IJSI_SC_EEEEEEEvNS4_8identityENS4_23SM90_TMA_LOAD_MULTICASTES1C_vS1D_EENS_8epilogue10collective6detail29Sm90TmaWarpSpecializedAdapterINS1H_15DefaultEpilogueISK_SL_SL_NS1G_6thread17LinearCombinationISK_Li1EffLNS1L_9ScaleType4KindE0ELNS_15FloatRoundStyleE2ESK_EENS1_15EpilogueDefaultEEEEEvvEEEEvNT_6ParamsE:
[----:B------:R-:W0:Y:S02]  /*0000*/  LDC R1, c[0x0][0x28] ;  /* 0x00000a00ff017b82 */ /* 0x000e240000000800 */
[----:B0-----:R-:W-:Y:S01]  /*0010*/  VIADD R1, R1, 0xfffffef8 ;  /* 0xfffffef801017836 */ /* 0x001fe20000000000 */
[----:B------:R-:W0:Y:S01]  /*0020*/  S2R R4, SR_TID.X ;  /* 0x0000000000047919 */ /* 0x000e220000002100 */
[----:B------:R-:W-:Y:S01]  /*0030*/  ELECT P0, URZ, PT ;  /* 0x00000000003f782f */ /* 0x000fe20003800000 */
[----:B------:R-:W-:Y:S01]  /*0040*/  BSSY B0, `(.L_x_0) ;  /* 0x0000015000007945 */ /* 0x000fe20003800000 */
[--C-:B0-----:R-:W-:Y:S02]  /*0050*/  SHF.R.U32.HI R0, RZ, 0x5, R4.reuse ;  /* 0x00000005ff007819 */ /* 0x101fe40000011604 */
[----:B------:R-:W-:-:S03]  /*0060*/  SHF.R.U32.HI R2, RZ, 0x7, R4 ;  /* 0x00000007ff027819 */ /* 0x000fc60000011604 */
[----:B------:R-:W0:Y:S04]  /*0070*/  SHFL.IDX PT, R3, R0, RZ, 0x1f ;  /* 0x00001fff00037589 */ /* 0x000e2800000e0000 */
[----:B------:R-:W1:Y:S01]  /*0080*/  SHFL.IDX PT, R2, R2, RZ, 0x1f ;  /* 0x00001fff02027589 */ /* 0x000e6200000e0000 */
[----:B0-----:R-:W-:Y:S02]  /*0090*/  R2UR UR4, R3 ;  /* 0x00000000030472ca */ /* 0x001fe400000e0000 */
[----:B-1----:R-:W-:-:S11]  /*00a0*/  R2UR UR6, R2 ;  /* 0x00000000020672ca */ /* 0x002fd600000e0000 */
[----:B------:R-:W-:Y:S02]  /*00b0*/  USHF.R.S32.HI UR5, URZ, 0x1f, UR4 ;  /* 0x0000001f3f057899 */ /* 0x000fe40008011404 */
[----:B------:R-:W-:Y:S02]  /*00c0*/  ISETP.NE.OR P0, PT, RZ, UR4, !P0 ;  /* 0x00000004ff007c0c */ /* 0x000fe4000c705670 */
[----:B------:R-:W-:-:S04]  /*00d0*/  ULEA.HI UR5, UR5, UR4, URZ, 0x2 ;  /* 0x0000000405057291 */ /* 0x000fc8000f8f103f */
[----:B------:R-:W-:-:S04]  /*00e0*/  ULOP3.LUT UR5, UR5, 0xfffffffc, URZ, 0xc0, !UPT ;  /* 0xfffffffc05057892 */ /* 0x000fc8000f8ec03f */
[----:B------:R-:W-:-:S03]  /*00f0*/  UIADD3 UR8, UR4, -UR5, URZ ;  /* 0x8000000504087290 */ /* 0x000fc6000fffe03f */
[----:B------:R-:W-:Y:S09]  /*0100*/  @P0 BRA `(.L_x_1) ;  /* 0x0000000000200947 */ /* 0x000ff20003800000 */
[----:B------:R-:W-:Y:S02]  /*0110*/  ULDC.64 UR4, c[0x0][0x198] ;  /* 0x0000660000047ab9 */ /* 0x000fe40000000a00 */
[----:B------:R-:W-:Y:S02]  /*0120*/  UIADD3 UR10, UP0, UR4, 0xf0, URZ ;  /* 0x000000f0040a7890 */ /* 0x000fe4000ff1e03f */
[----:B------:R-:W-:Y:S02]  /*0130*/  UIADD3 UR4, UP1, UR4, 0x1f0, URZ ;  /* 0x000001f004047890 */ /* 0x000fe4000ff3e03f */
[----:B------:R-:W-:Y:S02]  /*0140*/  UIADD3.X UR11, URZ, UR5, URZ, UP0, !UPT ;  /* 0x000000053f0b7290 */ /* 0x000fe400087fe43f */
[----:B------:R-:W-:-:S07]  /*0150*/  UIADD3.X UR5, URZ, UR5, URZ, UP1, !UPT ;  /* 0x000000053f057290 */ /* 0x000fce0008ffe43f */
[----:B------:R0:W-:Y:S02]  /*0160*/  UTMACCTL.PF [UR10] ;  /* 0x000000000a0079b9 */ /* 0x0001e40008040000 */
[----:B------:R0:W-:Y:S02]  /*0170*/  UTMACCTL.PF [UR4] ;  /* 0x00000000040079b9 */ /* 0x0001e40008040000 */
[----:B0-----:R-:W-:Y:S01]  /*0180*/  NOP ;  /* 0x0000000000007918 */ /* 0x001fe20000000000 */
.L_x_1:
[----:B------:R-:W-:Y:S05]  /*0190*/  BSYNC B0 ;  /* 0x0000000000007941 */ /* 0x000fea0003800000 */
.L_x_0:
[----:B------:R-:W0:Y:S01]  /*01a0*/  SHFL.IDX PT, R3, R0, RZ, 0x1f ;  /* 0x00001fff00037589 */ /* 0x000e2200000e0000 */
[----:B------:R-:W-:Y:S01]  /*01b0*/  UISETP.NE.AND UP0, UPT, UR8, 0x3, UPT ;  /* 0x000000030800788c */ /* 0x000fe2000bf05270 */
[----:B------:R-:W-:Y:S01]  /*01c0*/  SHF.R.S32.HI R2, RZ, 0x1f, R4 ;  /* 0x0000001fff027819 */ /* 0x000fe20000011404 */
[----:B------:R-:W-:Y:S02]  /*01d0*/  UIADD3 UR10, UR6, -0x1, URZ ;  /* 0xffffffff060a7890 */ /* 0x000fe4000fffe03f */
[----:B------:R-:W-:Y:S01]  /*01e0*/  ISETP.NE.AND P1, PT, RZ, UR6, PT ;  /* 0x00000006ff007c0c */ /* 0x000fe2000bf25270 */
[----:B------:R-:W-:Y:S01]  /*01f0*/  UISETP.EQ.OR UP0, UPT, UR8, URZ, !UP0 ;  /* 0x0000003f0800728c */ /* 0x000fe2000c702670 */
[----:B------:R-:W-:Y:S01]  /*0200*/  LEA.HI R2, R2, R4, RZ, 0x7 ;  /* 0x0000000402027211 */ /* 0x000fe200078f38ff */
[----:B------:R-:W-:Y:S02]  /*0210*/  UISETP.GE.U32.AND UP1, UPT, UR10, 0x2, UPT ;  /* 0x000000020a00788c */ /* 0x000fe4000bf26070 */
[----:B------:R-:W-:-:S04]  /*0220*/  UISETP.EQ.AND UP0, UPT, UR6, URZ, UP0 ;  /* 0x0000003f0600728c */ /* 0x000fc80008702270 */
[----:B------:R-:W-:-:S04]  /*0230*/  USEL UR13, URZ, 0x1, !UP0 ;  /* 0x000000013f0d7887 */ /* 0x000fc8000c000000 */
[----:B------:R-:W-:Y:S01]  /*0240*/  USEL UR13, UR13, 0x2, UP1 ;  /* 0x000000020d0d7887 */ /* 0x000fe20008800000 */
[----:B0-----:R-:W-:-:S13]  /*0250*/  ISETP.NE.AND P0, PT, R3, RZ, PT ;  /* 0x000000ff0300720c */ /* 0x001fda0003f05270 */
[----:B------:R-:W-:Y:S05]  /*0260*/  @P0 BRA `(.L_x_2) ;  /* 0x00000000008c0947 */ /* 0x000fea0003800000 */
[----:B------:R-:W-:Y:S01]  /*0270*/  ELECT P0, URZ, PT ;  /* 0x00000000003f782f */ /* 0x000fe20003800000 */
[----:B------:R-:W-:-:S12]  /*0280*/  BSSY B0, `(.L_x_2) ;  /* 0x0000021000007945 */ /* 0x000fd80003800000 */
[----:B------:R-:W-:Y:S05]  /*0290*/  @!P0 BRA `(.L_x_3) ;  /* 0x00000000007c8947 */ /* 0x000fea0003800000 */
[----:B------:R-:W0:Y:S01]  /*02a0*/  S2UR UR9, SR_CgaCtaId ;  /* 0x00000000000979c3 */ /* 0x000e220000008800 */
[----:B------:R-:W-:Y:S01]  /*02b0*/  UMOV UR4, 0x400 ;  /* 0x0000040000047882 */ /* 0x000fe20000000000 */
[----:B------:R-:W-:Y:S01]  /*02c0*/  UMOV UR5, 0x1 ;  /* 0x0000000100057882 */ /* 0x000fe20000000000 */
[----:B------:R-:W-:Y:S02]  /*02d0*/  UMOV UR6, 0x10 ;  /* 0x0000001000067882 */ /* 0x000fe40000000000 */
[----:B------:R-:W-:-:S04]  /*02e0*/  UIADD3 UR6, -UR6, 0x100000, URZ ;  /* 0x0010000006067890 */ /* 0x000fc8000fffe13f */
[----:B------:R-:W-:Y:S02]  /*02f0*/  USHF.L.U32 UR7, UR6, 0xb, URZ ;  /* 0x0000000b06077899 */ /* 0x000fe4000800063f */
[----:B------:R-:W-:Y:S02]  /*0300*/  USHF.L.U32 UR6, UR6, 0x1, URZ ;  /* 0x0000000106067899 */ /* 0x000fe4000800063f */
[----:B0-----:R-:W-:Y:S02]  /*0310*/  ULEA UR9, UR9, UR4, 0x18 ;  /* 0x0000000409097291 */ /* 0x001fe4000f8ec03f */
[----:B------:R-:W-:-:S04]  /*0320*/  UIADD3 UR4, -UR5, 0x100000, URZ ;  /* 0x0010000005047890 */ /* 0x000fc8000fffe13f */
[----:B------:R-:W-:Y:S02]  /*0330*/  USHF.L.U32 UR5, UR4, 0xb, URZ ;  /* 0x0000000b04057899 */ /* 0x000fe4000800063f */
[----:B------:R-:W-:Y:S01]  /*0340*/  USHF.L.U32 UR4, UR4, 0x1, URZ ;  /* 0x0000000104047899 */ /* 0x000fe2000800063f */
[----:B------:R-:W0:Y:S11]  /*0350*/  FENCE.VIEW.ASYNC.S ;  /* 0x00000000000073c6 */ /* 0x000e360000000000 */
[----:B0-----:R0:W1:Y:S01]  /*0360*/  SYNCS.EXCH.64 URZ, [UR9], UR4 ;  /* 0x00000004093f75b2 */ /* 0x0010620008000100 */
[----:B------:R0:W2:Y:S01]  /*0370*/  SYNCS.EXCH.64 URZ, [UR9+0x48], UR6 ;  /* 0x00004806093f75b2 */ /* 0x0000a20008000100 */
[----:B------:R0:W3:Y:S01]  /*0380*/  SYNCS.EXCH.64 URZ, [UR9+0x8], UR4 ;  /* 0x00000804093f75b2 */ /* 0x0000e20008000100 */
[----:B------:R0:W4:Y:S01]  /*0390*/  SYNCS.EXCH.64 URZ, [UR9+0x50], UR6 ;  /* 0x00005006093f75b2 */ /* 0x0001220008000100 */
[----:B------:R0:W0:Y:S01]  /*03a0*/  SYNCS.EXCH.64 URZ, [UR9+0x10], UR4 ;  /* 0x00001004093f75b2 */ /* 0x0000220008000100 */
        /* <DEDUP_REMOVED lines=13> */
[----:B------:R-:W-:Y:S01]  /*0480*/  NOP ;  /* 0x0000000000007918 */ /* 0x000fe20000000000 */
.L_x_3:
[----:B0-----:R-:W-:Y:S05]  /*0490*/  BSYNC B0 ;  /* 0x0000000000007941 */ /* 0x001fea0003800000 */
.L_x_2:
[----:B------:R-:W-:Y:S01]  /*04a0*/  LOP3.LUT R2, R2, 0xffffff80, RZ, 0xc0, !PT ;  /* 0xffffff8002027812 */ /* 0x000fe200078ec0ff */
[----:B------:R-:W0:Y:S01]  /*04b0*/  SHFL.IDX PT, R0, R0, RZ, 0x1f ;  /* 0x00001fff00007589 */ /* 0x000e2200000e0000 */
[----:B------:R-:W5:Y:S01]  /*04c0*/  S2UR UR9, SR_CTAID.X ;  /* 0x00000000000979c3 */ /* 0x000f620000002500 */
[----:B------:R-:W-:Y:S02]  /*04d0*/  SHF.R.S32.HI R8, RZ, 0x1f, R3 ;  /* 0x0000001fff087819 */ /* 0x000fe40000011403 */
[----:B------:R-:W-:Y:S01]  /*04e0*/  ELECT P0, URZ, PT ;  /* 0x00000000003f782f */ /* 0x000fe20003800000 */
[----:B------:R-:W-:Y:S01]  /*04f0*/  IMAD.IADD R4, R4, 0x1, -R2 ;  /* 0x0000000104047824 */ /* 0x000fe200078e0a02 */
[----:B------:R-:W-:Y:S01]  /*0500*/  ULDC UR4, c[0x0][0x150] ;  /* 0x0000540000047ab9 */ /* 0x000fe20000000800 */
[----:B------:R-:W1:Y:S01]  /*0510*/  S2R R2, SR_CTAID.Y ;  /* 0x0000000000027919 */ /* 0x000e620000002600 */
[----:B------:R-:W-:Y:S01]  /*0520*/  LEA.HI R8, R8, R3, RZ, 0x2 ;  /* 0x0000000308087211 */ /* 0x000fe200078f10ff */
[----:B------:R-:W-:Y:S01]  /*0530*/  NOP ;  /* 0x0000000000007918 */ /* 0x000fe20000000000 */
[----:B------:R-:W-:Y:S01]  /*0540*/  SHF.R.S32.HI R5, RZ, 0x1f, R4 ;  /* 0x0000001fff057819 */ /* 0x000fe20000011404 */
[----:B------:R-:W2:Y:S01]  /*0550*/  LDC R9, c[0x0][0x144] ;  /* 0x00005100ff097b82 */ /* 0x000ea20000000800 */
[----:B------:R-:W-:Y:S01]  /*0560*/  LOP3.LUT R8, R8, 0x3ffffffc, RZ, 0xc0, !PT ;  /* 0x3ffffffc08087812 */ /* 0x000fe200078ec0ff */
[----:B------:R-:W-:Y:S01]  /*0570*/  NOP ;  /* 0x0000000000007918 */ /* 0x000fe20000000000 */
[----:B------:R-:W-:-:S03]  /*0580*/  LEA.HI R5, R5, R4, RZ, 0x3 ;  /* 0x0000000405057211 */ /* 0x000fc600078f18ff */
[----:B------:R-:W-:Y:S01]  /*0590*/  IMAD.IADD R8, R3, 0x1, -R8 ;  /* 0x0000000103087824 */ /* 0x000fe200078e0a08 */
[--C-:B------:R-:W-:Y:S01]  /*05a0*/  SHF.R.S32.HI R6, RZ, 0x3, R5.reuse ;  /* 0x00000003ff067819 */ /* 0x100fe20000011405 */
[----:B------:R-:W3:Y:S01]  /*05b0*/  LDC R11, c[0x0][0x148] ;  /* 0x00005200ff0b7b82 */ /* 0x000ee20000000800 */
[----:B------:R-:W-:-:S04]  /*05c0*/  SHF.R.S32.HI R5, RZ, 0x1f, R5 ;  /* 0x0000001fff057819 */ /* 0x000fc80000011405 */
[----:B------:R-:W-:Y:S02]  /*05d0*/  LEA.HI R5, R5, R6, RZ, 0x2 ;  /* 0x0000000605057211 */ /* 0x000fe400078f10ff */
[----:B0-----:R-:W-:Y:S02]  /*05e0*/  ISETP.NE.OR P0, PT, R0, RZ, !P0 ;  /* 0x000000ff0000720c */ /* 0x001fe40004705670 */
[----:B-----5:R-:W-:Y:S02]  /*05f0*/  I2FP.F32.U32 R0, UR9 ;  /* 0x0000000900007c45 */ /* 0x020fe40008201000 */
[----:B------:R-:W-:-:S03]  /*0600*/  LOP3.LUT R5, R5, 0xfffffffc, RZ, 0xc0, !PT ;  /* 0xfffffffc05057812 */ /* 0x000fc600078ec0ff */
[----:B------:R-:W-:Y:S01]  /*0610*/  FMUL R7, R0, UR4 ;  /* 0x0000000400077c20 */ /* 0x000fe20008400000 */
[----:B------:R-:W-:Y:S01]  /*0620*/  ULDC UR4, c[0x0][0x154] ;  /* 0x0000550000047ab9 */ /* 0x000fe20000000800 */
[----:B------:R-:W-:-:S04]  /*0630*/  IMAD.IADD R5, R6, 0x1, -R5 ;  /* 0x0000000106057824 */ /* 0x000fc800078e0a05 */
[----:B------:R-:W-:Y:S01]  /*0640*/  IMAD R5, R8, 0x4, R5 ;  /* 0x0000000408057824 */ /* 0x000fe200078e0205 */
[----:B------:R-:W0:Y:S01]  /*0650*/  F2I.U32.TRUNC.NTZ R7, R7 ;  /* 0x0000000700077305 */ /* 0x000e22000020f000 */
[----:B------:R-:W-:Y:S01]  /*0660*/  VOTEU.ALL UP0, P0 ;  /* 0x00000000003f7886 */ /* 0x000fe20000000000 */
[----:B------:R-:W-:Y:S01]  /*0670*/  VOTEU.ALL UP1, P0 ;  /* 0x00000000003f7886 */ /* 0x000fe20000020000 */
[----:B------:R-:W-:-:S03]  /*0680*/  IMAD.SHL.U32 R0, R5, 0x4, RZ ;  /* 0x0000000405007824 */ /* 0x000fc600078e00ff */
[----:B------:R-:W5:Y:S01]  /*0690*/  @!UP0 S2UR UR7, SR_CgaCtaId ;  /* 0x00000000000789c3 */ /* 0x000f620000008800 */
[----:B------:R-:W-:Y:S01]  /*06a0*/  @!UP0 UMOV UR6, 0x400 ;  /* 0x0000040000068882 */ /* 0x000fe20000000000 */
[----:B------:R-:W-:Y:S02]  /*06b0*/  LOP3.LUT R10, R5, 0xc, R0, 0x78, !PT ;  /* 0x0000000c050a7812 */ /* 0x000fe400078e7800 */
[----:B-1----:R-:W-:Y:S02]  /*06c0*/  I2FP.F32.U32 R5, R2 ;  /* 0x0000000200057245 */ /* 0x002fe40000201000 */
[----:B------:R-:W-:Y:S01]  /*06d0*/  SHF.R.S32.HI R0, RZ, 0x1f, R10 ;  /* 0x0000001fff007819 */ /* 0x000fe2000001140a */
[----:B------:R1:W-:Y:S01]  /*06e0*/  STL [R1+0x7c], R10 ;  /* 0x00007c0a01007387 */ /* 0x0003e20000100800 */
[----:B0-----:R-:W-:Y:S02]  /*06f0*/  IMAD.MOV R6, RZ, RZ, -R7 ;  /* 0x000000ffff067224 */ /* 0x001fe400078e0a07 */
[----:B------:R-:W-:Y:S01]  /*0700*/  FMUL R8, R5, UR4 ;  /* 0x0000000405087c20 */ /* 0x000fe20008400000 */
[----:B------:R-:W-:Y:S01]  /*0710*/  LEA.HI R5, R0, R10, RZ, 0x3 ;  /* 0x0000000a00057211 */ /* 0x000fe200078f18ff */
[----:B------:R-:W-:Y:S01]  /*0720*/  UMOV UR4, 0x20 ;  /* 0x0000002000047882 */ /* 0x000fe20000000000 */
[----:B--2---:R-:W-:Y:S01]  /*0730*/  IMAD R0, R9, R6, UR9 ;  /* 0x0000000909007e24 */ /* 0x004fe2000f8e0206 */
[----:B------:R-:W-:-:S04]  /*0740*/  @!UP0 UIADD3 UR4, -UR4, 0x100000, URZ ;  /* 0x0010000004048890 */ /* 0x000fc8000fffe13f */
[----:B------:R-:W-:Y:S02]  /*0750*/  @!UP0 USHF.L.U32 UR5, UR4, 0xb, URZ ;  /* 0x0000000b04058899 */ /* 0x000fe4000800063f */
[----:B------:R-:W-:Y:S01]  /*0760*/  @!UP0 USHF.L.U32 UR4, UR4, 0x1, URZ ;  /* 0x0000000104048899 */ /* 0x000fe2000800063f */
[----:B------:R-:W-:Y:S01]  /*0770*/  LOP3.LUT R6, R5, 0xfffffff8, RZ, 0xc0, !PT ;  /* 0xfffffff805067812 */ /* 0x000fe200078ec0ff */
[----:B------:R-:W0:Y:S01]  /*0780*/  F2I.U32.TRUNC.NTZ R8, R8 ;  /* 0x0000000800087305 */ /* 0x000e22000020f000 */
[----:B------:R-:W2:Y:S03]  /*0790*/  LDC R9, c[0x0][0x140] ;  /* 0x00005000ff097b82 */ /* 0x000ea60000000800 */
[----:B------:R-:W-:Y:S01]  /*07a0*/  IMAD.IADD R7, R10, 0x1, -R6 ;  /* 0x000000010a077824 */ /* 0x000fe200078e0a06 */
[----:B-----5:R-:W-:-:S04]  /*07b0*/  @!UP0 ULEA UR6, UR7, UR6, 0x18 ;  /* 0x0000000607068291 */ /* 0x020fc8000f8ec03f */
[----:B------:R-:W-:Y:S01]  /*07c0*/  ISETP.NE.AND P2, PT, R7, R0, PT ;  /* 0x000000000700720c */ /* 0x000fe20003f45270 */
[----:B------:R-:W-:Y:S01]  /*07d0*/  VOTEU.ALL UP0, P0 ;  /* 0x00000000003f7886 */ /* 0x000fe20000000000 */
[----:B------:R-:W-:Y:S01]  /*07e0*/  LOP3.LUT P0, RZ, R4, 0x7, RZ, 0xc0, !PT ;  /* 0x0000000704ff7812 */ /* 0x000fe2000780c0ff */
[----:B------:R-:W-:Y:S02]  /*07f0*/  IMAD.MOV.U32 R4, RZ, RZ, 0x1 ;  /* 0x00000001ff047424 */ /* 0x000fe400078e00ff */
[----:B0-----:R-:W-:Y:S01]  /*0800*/  IMAD.MOV R12, RZ, RZ, -R8 ;  /* 0x000000ffff0c7224 */ /* 0x001fe200078e0a08 */
[----:B------:R-:W-:-:S03]  /*0810*/  ISETP.LT.U32.AND P0, PT, R10, 0x8, !P0 ;  /* 0x000000080a00780c */ /* 0x000fc60004701070 */
[----:B---3--:R-:W-:Y:S01]  /*0820*/  IMAD R6, R11, R12, R2 ;  /* 0x0000000c0b067224 */ /* 0x008fe200078e0202 */
[----:B------:R-:W0:Y:S02]  /*0830*/  FENCE.VIEW.ASYNC.S ;  /* 0x00000000000073c6 */ /* 0x000e240000000000 */
[----:B0-----:R1:W0:Y:S01]  /*0840*/  @!UP0 SYNCS.EXCH.64 URZ, [UR6+0xa0], UR4 ;  /* 0x0000a004063f85b2 */ /* 0x0012220008000100 */
[----:B------:R-:W-:Y:S02]  /*0850*/  @P2 SHF.R.S32.HI R5, RZ, 0x3, R5 ;  /* 0x00000003ff052819 */ /* 0x000fe40000011405 */
[----:B--2---:R-:W-:Y:S02]  /*0860*/  ISETP.EQ.U32.AND P5, PT, R9, 0x1, PT ;  /* 0x000000010900780c */ /* 0x004fe40003fa2070 */
[----:B------:R-:W-:Y:S02]  /*0870*/  @P2 ISETP.NE.AND P3, PT, R5, R6, PT ;  /* 0x000000060500220c */ /* 0x000fe40003f65270 */
[----:B------:R-:W-:-:S02]  /*0880*/  SEL R5, RZ, 0x1, !P0 ;  /* 0x00000001ff057807 */ /* 0x000fc40004000000 */
[----:B------:R-:W-:-:S04]  /*0890*/  @P2 SEL R4, RZ, 0x1, P3 ;  /* 0x00000001ff042807 */ /* 0x000fc80001800000 */
[----:B------:R-:W-:Y:S01]  /*08a0*/  LOP3.LUT R4, R4, R5, RZ, 0xc0, !PT ;  /* 0x0000000504047212 */ /* 0x000fe200078ec0ff */
[----:B------:R1:W2:Y:S01]  /*08b0*/  @!UP1 SYNCS.EXCH.64 URZ, [UR6+0xa8], UR4 ;  /* 0x0000a804063f95b2 */ /* 0x0002a20008000100 */
[----:B------:R-:W-:-:S03]  /*08c0*/  NOP ;  /* 0x0000000000007918 */ /* 0x000fc60000000000 */
[----:B------:R1:W-:Y:S01]  /*08d0*/  STL [R1+0x78], R4 ;  /* 0x0000780401007387 */ /* 0x0003e20000100800 */
[----:B0-----:R-:W-:Y:S05]  /*08e0*/  @!P5 BRA `(.L_x_4) ;  /* 0x000000000008d947 */ /* 0x001fea0003800000 */
[----:B--2-4-:R-:W-:Y:S01]  /*08f0*/  UCGABAR_ARV ;  /* 0x00000000000079c7 */ /* 0x014fe20008000000 */
[----:B------:R-:W-:Y:S05]  /*0900*/  BRA `(.L_x_5) ;  /* 0x0000000000047947 */ /* 0x000fea0003800000 */
.L_x_4:
[----:B--2-4-:R-:W-:Y:S01]  /*0910*/  NOP ;  /* 0x0000000000007918 */ /* 0x014fe20000000000 */
.L_x_5:
[----:B------:R-:W0:Y:S01]  /*0920*/  LDC R3, c[0x0][0x65c] ;  /* 0x00019700ff037b82 */ /* 0x000e220000000800 */
[----:B-1----:R-:W-:Y:S02]  /*0930*/  IMAD.U32 R4, RZ, RZ, UR9 ;  /* 0x00000009ff047e24 */ /* 0x002fe4000f8e00ff */
[----:B------:R-:W-:Y:S01]  /*0940*/  IMAD.MOV.U32 R5, RZ, RZ, RZ ;  /* 0x000000ffff057224 */ /* 0x000fe200078e00ff */
[----:B0-----:R-:W-:-:S13]  /*0950*/  ISETP.NE.AND P4, PT, R3, 0x1, PT ;  /* 0x000000010300780c */ /* 0x001fda0003f85270 */
[----:B------:R-:W0:Y:S01]  /*0960*/  @P4 LDC R7, c[0x0][0x10] ;  /* 0x00000400ff074b82 */ /* 0x000e220000000800 */
[----:B------:R-:W-:Y:S02]  /*0970*/  @P4 IMAD.MOV.U32 R3, RZ, RZ, RZ ;  /* 0x000000ffff034224 */ /* 0x000fe400078e00ff */
[----:B------:R-:W-:-:S05]  /*0980*/  @P4 IMAD.MOV.U32 R13, RZ, RZ, RZ ;  /* 0x000000ffff0d4224 */ /* 0x000fca00078e00ff */
[----:B------:R-:W1:Y:S01]  /*0990*/  @!P4 LDC R9, c[0x0][0xc] ;  /* 0x00000300ff09cb82 */ /* 0x000e620000000800 */
[----:B0-----:R-:W-:-:S04]  /*09a0*/  @P4 IMAD.WIDE.U32 R6, R7, UR9, R2 ;  /* 0x0000000907064c25 */ /* 0x001fc8000f8e0002 */
[----:B------:R-:W-:Y:S02]  /*09b0*/  @P4 IMAD.MOV.U32 R19, RZ, RZ, R6 ;  /* 0x000000ffff134224 */ /* 0x000fe400078e0006 */
[----:B------:R-:W-:Y:S02]  /*09c0*/  @P4 IMAD.IADD R23, R7, 0x1, R13 ;  /* 0x0000000107174824 */ /* 0x000fe400078e020d */
[----:B-1----:R-:W-:-:S04]  /*09d0*/  @!P4 IMAD.WIDE.U32 R4, R2, R9, R4 ;  /* 0x000000090204c225 */ /* 0x002fc800078e0004 */
[----:B------:R-:W-:Y:S02]  /*09e0*/  @!P4 IMAD.MOV.U32 R19, RZ, RZ, R4 ;  /* 0x000000ffff13c224 */ /* 0x000fe400078e0004 */
[----:B------:R-:W-:-:S03]  /*09f0*/  @!P4 IMAD.MOV.U32 R23, RZ, RZ, R5 ;  /* 0x000000ffff17c224 */ /* 0x000fc600078e0005 */
[----:B------:R0:W-:Y:S04]  /*0a00*/  STL [R1+0x84], R19 ;  /* 0x0000841301007387 */ /* 0x0001e80000100800 */
[----:B------:R0:W-:Y:S01]  /*0a10*/  STL [R1+0x80], R23 ;  /* 0x0000801701007387 */ /* 0x0001e20000100800 */
[----:B------:R-:W-:Y:S05]  /*0a20*/  @!P5 BRA `(.L_x_6) ;  /* 0x00000000000cd947 */ /* 0x000fea0003800000 */
[----:B------:R-:W-:Y:S01]  /*0a30*/  UCGABAR_WAIT ;  /* 0x0000000000007dc7 */ /* 0x000fe20008000000 */
[----:B------:R-:W-:Y:S01]  /*0a40*/  CCTL.IVALL ;  /* 0x00000000ff00798f */ /* 0x000fe20002000000 */
[----:B------:R-:W-:Y:S05]  /*0a50*/  BRA `(.L_x_7) ;  /* 0x0000000000047947 */ /* 0x000fea0003800000 */
.L_x_6:
[----:B------:R-:W-:Y:S06]  /*0a60*/  BAR.SYNC.DEFER_BLOCKING 0x0 ;  /* 0x0000000000007b1d */ /* 0x000fec0000010000 */
.L_x_7:
[----:B------:R-:W-:Y:S05]  /*0a70*/  @!P1 BRA `(.L_x_8) ;  /* 0x000000e400449947 */ /* 0x000fea0003800000 */
[----:B------:R-:W-:-:S06]  /*0a80*/  UISETP.GT.U32.AND UP0, UPT, UR10, 0x1, UPT ;  /* 0x000000010a00788c */ /* 0x000fcc000bf04070 */
[----:B------:R-:W-:-:S13]  /*0a90*/  PLOP3.LUT P0, PT, PT, PT, UP0, 0x80, 0x0 ;  /* 0x000000000000781c */ /* 0x000fda0003f0f008 */
[----:B------:R-:W-:Y:S05]  /*0aa0*/  @P0 EXIT ;  /* 0x000000000000094d */ /* 0x000fea0003800000 */
[----:B------:R-:W-:Y:S01]  /*0ab0*/  IMAD.MOV.U32 R6, RZ, RZ, -0x1 ;  /* 0xffffffffff067424 */ /* 0x000fe200078e00ff */
[----:B------:R-:W-:Y:S01]  /*0ac0*/  ULDC.64 UR4, c[0x0][0x650] ;  /* 0x0001940000047ab9 */ /* 0x000fe20000000a00 */
[----:B------:R-:W-:Y:S01]  /*0ad0*/  IMAD.MOV.U32 R5, RZ, RZ, -0x1 ;  /* 0xffffffffff057424 */ /* 0x000fe200078e00ff */
[----:B------:R-:W-:Y:S01]  /*0ae0*/  ISETP.GE.U32.AND P0, PT, R19, UR4, PT ;  /* 0x0000000413007c0c */ /* 0x000fe2000bf06070 */
[----:B------:R-:W-:Y:S01]  /*0af0*/  UMOV UR22, 0xffffffff ;  /* 0xffffffff00167882 */ /* 0x000fe20000000000 */
[----:B------:R1:W-:Y:S01]  /*0b00*/  STL [R1+0x8c], R6 ;  /* 0x00008c0601007387 */ /* 0x0003e20000100800 */
[----:B------:R-:W-:Y:S02]  /*0b10*/  PRMT R4, RZ, 0x7610, R4 ;  /* 0x00007610ff047816 */ /* 0x000fe40000000004 */
[----:B------:R-:W-:Y:S01]  /*0b20*/  ISETP.GE.U32.AND.EX P0, PT, R23, UR5, PT, P0 ;  /* 0x0000000517007c0c */ /* 0x000fe2000bf06100 */
[----:B------:R1:W-:-:S12]  /*0b30*/  STL [R1+0x88], R5 ;  /* 0x0000880501007387 */ /* 0x0003d80000100800 */
[----:B-1----:R-:W-:Y:S05]  /*0b40*/  @P0 BRA `(.L_x_9) ;  /* 0x0000000400380947 */ /* 0x002fea0003800000 */
[----:B------:R-:W1:Y:S01]  /*0b50*/  LDC.64 R14, c[0x0][0x628] ;  /* 0x00018a00ff0e7b82 */ /* 0x000e620000000a00 */
[----:B------:R-:W-:Y:S02]  /*0b60*/  IMAD.MOV.U32 R4, RZ, RZ, R19 ;  /* 0x000000ffff047224 */ /* 0x000fe400078e0013 */
[----:B------:R-:W-:-:S05]  /*0b70*/  IMAD.MOV.U32 R5, RZ, RZ, R23 ;  /* 0x000000ffff057224 */ /* 0x000fca00078e0017 */
[----:B------:R-:W2:Y:S08]  /*0b80*/  LDC R10, c[0x0][0x630] ;  /* 0x00018c00ff0a7b82 */ /* 0x000eb00000000800 */
[----:B------:R-:W3:Y:S01]  /*0b90*/  LDC.64 R16, c[0x0][0x620] ;  /* 0x00018800ff107b82 */ /* 0x000ee20000000a00 */
[----:B-1----:R-:W-:-:S04]  /*0ba0*/  ISETP.NE.U32.AND P0, PT, R14, RZ, PT ;  /* 0x000000ff0e00720c */ /* 0x002fc80003f05070 */
[----:B------:R-:W-:-:S13]  /*0bb0*/  ISETP.NE.AND.EX P0, PT, R15, RZ, PT, P0 ;  /* 0x000000ff0f00720c */ /* 0x000fda0003f05300 */
[----:B--23--:R-:W-:Y:S05]  /*0bc0*/  @!P0 BRA `(.L_x_10) ;  /* 0x0000000000288947 */ /* 0x00cfea0003800000 */
[----:B------:R-:W1:Y:S02]  /*0bd0*/  LDC R9, c[0x0][0x634] ;  /* 0x00018d00ff097b82 */ /* 0x000e640000000800 */
[----:B-1----:R-:W-:-:S05]  /*0be0*/  IADD3 R9, P0, R19, R9, RZ ;  /* 0x0000000913097210 */ /* 0x002fca0007f1e0ff */
[----:B------:R-:W-:-:S04]  /*0bf0*/  IMAD.X R13, RZ, RZ, R23, P0 ;  /* 0x000000ffff0d7224 */ /* 0x000fc800000e0617 */
[----:B------:R-:W-:-:S04]  /*0c00*/  IMAD.WIDE.U32 R4, R13, R14, RZ ;  /* 0x0000000e0d047225 */ /* 0x000fc800078e00ff */
[----:B------:R-:W-:-:S04]  /*0c10*/  IMAD.WIDE.U32 R6, P0, R9, R15, R4 ;  /* 0x0000000f09067225 */ /* 0x000fc80007800004 */
[----:B------:R-:W-:-:S04]  /*0c20*/  IMAD.WIDE.U32 R4, R9, R14, RZ ;  /* 0x0000000e09047225 */ /* 0x000fc800078e00ff */
[----:B------:R-:W-:Y:S01]  /*0c30*/  IMAD.X R9, RZ, RZ, RZ, P0 ;  /* 0x000000ffff097224 */ /* 0x000fe200000e06ff */
[----:B------:R-:W-:Y:S01]  /*0c40*/  IADD3 RZ, P0, R5, R6, RZ ;  /* 0x0000000605ff7210 */ /* 0x000fe20007f1e0ff */
[----:B------:R-:W-:-:S04]  /*0c50*/  IMAD.MOV.U32 R8, RZ, RZ, R7 ;  /* 0x000000ffff087224 */ /* 0x000fc800078e0007 */
[----:B------:R-:W-:-:S08]  /*0c60*/  IMAD.WIDE.U32.X R4, R13, R15, R8, P0 ;  /* 0x0000000f0d047225 */ /* 0x000fd000000e0408 */
.L_x_10:
[----:B------:R-:W1:Y:S01]  /*0c70*/  LDC.64 R20, c[0x0][0x640] ;  /* 0x00019000ff147b82 */ /* 0x000e620000000a00 */
[-C--:B------:R-:W-:Y:S01]  /*0c80*/  SHF.R.U64 R22, R4, R10.reuse, R5 ;  /* 0x0000000a04167219 */ /* 0x080fe20000001205 */
[----:B------:R-:W-:Y:S01]  /*0c90*/  IMAD.MOV.U32 R4, RZ, RZ, R19 ;  /* 0x000000ffff047224 */ /* 0x000fe200078e0013 */
[----:B------:R-:W-:Y:S01]  /*0ca0*/  SHF.R.U32.HI R3, RZ, R10, R5 ;  /* 0x0000000aff037219 */ /* 0x000fe20000011605 */
[----:B------:R-:W-:Y:S01]  /*0cb0*/  IMAD.MOV.U32 R5, RZ, RZ, R23 ;  /* 0x000000ffff057224 */ /* 0x000fe200078e0017 */
[----:B------:R-:W-:Y:S01]  /*0cc0*/  IADD3 R7, P0, RZ, -R22, RZ ;  /* 0x80000016ff077210 */ /* 0x000fe20007f1e0ff */
[----:B0-----:R-:W-:Y:S02]  /*0cd0*/  IMAD R23, R11, R12, R2 ;  /* 0x0000000c0b177224 */ /* 0x001fe400078e0202 */
[----:B------:R-:W0:Y:S01]  /*0ce0*/  LDC R8, c[0x0][0x618] ;  /* 0x00018600ff087b82 */ /* 0x000e220000000800 */
[----:B------:R-:W-:Y:S02]  /*0cf0*/  IMAD.MOV.U32 R11, RZ, RZ, 0x1 ;  /* 0x00000001ff0b7424 */ /* 0x000fe400078e00ff */
[----:B------:R-:W-:-:S02]  /*0d00*/  IMAD.X R3, RZ, RZ, ~R3, P0 ;  /* 0x000000ffff037224 */ /* 0x000fc400000e0e03 */
[----:B------:R-:W-:-:S03]  /*0d10*/  IMAD.WIDE.U32 R4, R7, R16, R4 ;  /* 0x0000001007047225 */ /* 0x000fc600078e0004 */
[----:B------:R-:W2:Y:S01]  /*0d20*/  LDC R14, c[0x0][0x608] ;  /* 0x00018200ff0e7b82 */ /* 0x000ea20000000800 */
[----:B------:R-:W-:-:S04]  /*0d30*/  IMAD R6, R3, R16, RZ ;  /* 0x0000001003067224 */ /* 0x000fc800078e02ff */
[----:B------:R-:W-:-:S03]  /*0d40*/  IMAD R3, R7, R17, R6 ;  /* 0x0000001107037224 */ /* 0x000fc600078e0206 */
[----:B------:R-:W3:Y:S01]  /*0d50*/  LDC R18, c[0x0][0x658] ;  /* 0x00019600ff127b82 */ /* 0x000ee20000000800 */
[----:B------:R-:W-:Y:S01]  /*0d60*/  IMAD.IADD R3, R5, 0x1, R3 ;  /* 0x0000000105037824 */ /* 0x000fe200078e0203 */
[----:B-1----:R-:W-:Y:S01]  /*0d70*/  ISETP.NE.U32.AND P0, PT, R20, RZ, PT ;  /* 0x000000ff1400720c */ /* 0x002fe20003f05070 */
[----:B------:R-:W-:-:S03]  /*0d80*/  IMAD.MOV.U32 R5, RZ, RZ, -0x1 ;  /* 0xffffffffff057424 */ /* 0x000fc600078e00ff */
[----:B------:R-:W-:Y:S02]  /*0d90*/  ISETP.NE.AND.EX P0, PT, R21, RZ, PT, P0 ;  /* 0x000000ff1500720c */ /* 0x000fe40003f05300 */
[----:B------:R-:W1:Y:S01]  /*0da0*/  LDC R13, c[0x0][0x600] ;  /* 0x00018000ff0d7b82 */ /* 0x000e620000000800 */
[-CC-:B0-----:R-:W-:Y:S02]  /*0db0*/  SHF.R.U64 R10, R4, R8.reuse, R3.reuse ;  /* 0x00000008040a7219 */ /* 0x181fe40000001203 */
[----:B------:R-:W-:-:S05]  /*0dc0*/  SHF.R.U32.HI R3, RZ, R8, R3 ;  /* 0x00000008ff037219 */ /* 0x000fca0000011603 */
[----:B------:R-:W0:Y:S01]  /*0dd0*/  LDC R15, c[0x0][0x648] ;  /* 0x00019200ff0f7b82 */ /* 0x000e220000000800 */
[-CC-:B--2---:R-:W-:Y:S02]  /*0de0*/  SHF.R.U64 R19, R10, R14.reuse, R3.reuse ;  /* 0x0000000e0a137219 */ /* 0x184fe40000001203 */
[----:B------:R-:W-:-:S05]  /*0df0*/  SHF.R.U32.HI R3, RZ, R14, R3 ;  /* 0x0000000eff037219 */ /* 0x000fca0000011603 */
[----:B------:R-:W2:Y:S01]  /*0e00*/  LDC R17, c[0x0][0x638] ;  /* 0x00018e00ff117b82 */ /* 0x000ea20000000800 */
[-C--:B---3--:R-:W-:Y:S02]  /*0e10*/  SHF.L.U32 R2, R5, R18.reuse, RZ ;  /* 0x0000001205027219 */ /* 0x088fe400000006ff */
[--C-:B------:R-:W-:Y:S02]  /*0e20*/  SHF.R.U64 R12, R19, R18, R3.reuse ;  /* 0x00000012130c7219 */ /* 0x100fe40000001203 */
[----:B------:R-:W-:Y:S02]  /*0e30*/  LOP3.LUT R8, RZ, R2, RZ, 0x33, !PT ;  /* 0x00000002ff087212 */ /* 0x000fe400078e33ff */
[----:B------:R-:W-:Y:S01]  /*0e40*/  SHF.R.U32.HI R3, RZ, R18, R3 ;  /* 0x00000012ff037219 */ /* 0x000fe20000011603 */
[----:B------:R-:W3:Y:S01]  /*0e50*/  LDC R16, c[0x0][0x610] ;  /* 0x00018400ff107b82 */ /* 0x000ee20000000800 */
[----:B------:R-:W-:Y:S01]  /*0e60*/  IMAD.MOV.U32 R2, RZ, RZ, R12 ;  /* 0x000000ffff027224 */ /* 0x000fe200078e000c */
[----:B------:R-:W-:Y:S06]  /*0e70*/  @!P0 BRA `(.L_x_11) ;  /* 0x0000000000288947 */ /* 0x000fec0003800000 */
[----:B------:R-:W4:Y:S02]  /*0e80*/  LDC R7, c[0x0][0x64c] ;  /* 0x00019300ff077b82 */ /* 0x000f240000000800 */
[----:B----4-:R-:W-:-:S05]  /*0e90*/  IADD3 R7, P0, R12, R7, RZ ;  /* 0x000000070c077210 */ /* 0x010fca0007f1e0ff */
        /* <DEDUP_REMOVED lines=8> */
.L_x_11:
[----:B0-----:R-:W-:Y:S01]  /*0f20*/  SHF.R.U64 R4, R2, R15, R3 ;  /* 0x0000000f02047219 */ /* 0x001fe20000001203 */
[----:B-1----:R-:W-:Y:S01]  /*0f30*/  VIADD R5, R13, 0xffffffff ;  /* 0xffffffff0d057836 */ /* 0x002fe20000000000 */
[----:B------:R-:W-:Y:S02]  /*0f40*/  SHF.L.U32 R2, R11, R18, RZ ;  /* 0x000000120b027219 */ /* 0x000fe400000006ff */
[----:B------:R-:W-:Y:S01]  /*0f50*/  LOP3.LUT R3, R19, R8, RZ, 0xc0, !PT ;  /* 0x0000000813037212 */ /* 0x000fe200078ec0ff */
[----:B------:R-:W-:Y:S01]  /*0f60*/  IMAD.MOV R6, RZ, RZ, -R4 ;  /* 0x000000ffff067224 */ /* 0x000fe200078e0a04 */
[----:B------:R-:W-:Y:S02]  /*0f70*/  SEL R0, R0, R23, !P4 ;  /* 0x0000001700007207 */ /* 0x000fe40006000000 */
[----:B------:R-:W-:Y:S01]  /*0f80*/  LOP3.LUT R5, R10, R5, RZ, 0xc0, !PT ;  /* 0x000000050a057212 */ /* 0x000fe200078ec0ff */
[----:B------:R-:W-:Y:S01]  /*0f90*/  IMAD R3, R2, R4, R3 ;  /* 0x0000000402037224 */ /* 0x000fe200078e0203 */
[----:B------:R-:W-:Y:S01]  /*0fa0*/  R2UR UR22, R22 ;  /* 0x00000000161672ca */ /* 0x000fe200000e0000 */
[----:B--2---:R-:W-:-:S02]  /*0fb0*/  IMAD R2, R6, R17, R12 ;  /* 0x0000001106027224 */ /* 0x004fc400078e020c */
[----:B---3--:R-:W-:Y:S02]  /*0fc0*/  IMAD R0, R3, R16, R0 ;  /* 0x0000001003007224 */ /* 0x008fe400078e0200 */
[----:B------:R-:W-:Y:S02]  /*0fd0*/  IMAD R3, R2, R13, R5 ;  /* 0x0000000d02037224 */ /* 0x000fe400078e0205 */
[----:B------:R-:W-:-:S03]  /*0fe0*/  IMAD.MOV.U32 R4, RZ, RZ, 0x1 ;  /* 0x00000001ff047424 */ /* 0x000fc600078e00ff */
[----:B------:R-:W-:Y:S02]  /*0ff0*/  SEL R2, R3, R0, !P4 ;  /* 0x0000000003027207 */ /* 0x000fe40006000000 */
[----:B------:R-:W-:-:S03]  /*1000*/  SEL R0, R0, R3, !P4 ;  /* 0x0000000300007207 */ /* 0x000fc60006000000 */
[----:B------:R1:W-:Y:S04]  /*1010*/  STL [R1+0x88], R2 ;  /* 0x0000880201007387 */ /* 0x0003e80000100800 */
[----:B------:R1:W-:Y:S02]  /*1020*/  STL [R1+0x8c], R0 ;  /* 0x00008c0001007387 */ /* 0x0003e40000100800 */
.L_x_9:
[----:B------:R-:W-:-:S08]  /*1030*/  NOP ;  /* 0x0000000000007918 */ /* 0x000fd00000000000 */
[----:B------:R-:W2:Y:S02]  /*1040*/  USETMAXREG.TRY_ALLOC.CTAPOOL UP0, 0xe8 ;  /* 0x000000e8000079c8 */ /* 0x000ea40008000600 */
[----:B--2---:R-:W-:-:S13]  /*1050*/  PLOP3.LUT P0, PT, PT, PT, UP0, 0x80, 0x0 ;  /* 0x000000000000781c */ /* 0x004fda0003f0f008 */
[----:B------:R-:W-:Y:S05]  /*1060*/  @!P0 BRA `(.L_x_9) ;  /* 0xfffffffc00f08947 */ /* 0x000fea000383ffff */
[----:B------:R-:W-:Y:S01]  /*1070*/  ULDC.64 UR4, c[0x0][0x598] ;  /* 0x0001660000047ab9 */ /* 0x000fe20000000a00 */
[----:B------:R-:W-:Y:S01]  /*1080*/  ULDC.64 UR14, c[0x0][0x208] ;  /* 0x00008200000e7ab9 */ /* 0x000fe20000000a00 */
[----:B------:R-:W-:-:S04]  /*1090*/  ISETP.NE.U32.AND P0, PT, RZ, UR4, PT ;  /* 0x00000004ff007c0c */ /* 0x000fc8000bf05070 */
[----:B------:R-:W-:-:S13]  /*10a0*/  ISETP.NE.AND.EX P0, PT, RZ, UR5, PT, P0 ;  /* 0x00000005ff007c0c */ /* 0x000fda000bf05300 */
[----:B------:R-:W-:Y:S05]  /*10b0*/  @!P0 BRA `(.L_x_12) ;  /* 0x0000000000208947 */ /* 0x000fea0003800000 */
[----:B-1----:R-:W1:Y:S02]  /*10c0*/  LDC.64 R2, c[0x0][0x598] ;  /* 0x00016600ff027b82 */ /* 0x002e640000000a00 */
[----:B-1----:R-:W2:Y:S02]  /*10d0*/  LDG.E.64 R2, desc[UR14][R2.64] ;  /* 0x0000000e02027981 */ /* 0x002ea4000c1e1b00 */
[----:B--2---:R-:W-:-:S04]  /*10e0*/  ISETP.NE.U32.AND P0, PT, R2, RZ, PT ;  /* 0x000000ff0200720c */ /* 0x004fc80003f05070 */
[----:B------:R-:W-:-:S13]  /*10f0*/  ISETP.NE.AND.EX P0, PT, R3, RZ, PT, P0 ;  /* 0x000000ff0300720c */ /* 0x000fda0003f05300 */
[----:B------:R-:W-:Y:S05]  /*1100*/  @!P0 BRA `(.L_x_12) ;  /* 0x00000000000c8947 */ /* 0x000fea0003800000 */
[----:B------:R-:W2:Y:S02]  /*1110*/  LD.E R2, desc[UR14][R2.64] ;  /* 0x0000000e02027980 */ /* 0x000ea4000c101900 */
[----:B--2---:R-:W-:Y:S01]  /*1120*/  R2UR UR20, R2 ;  /* 0x00000000021472ca */ /* 0x004fe200000e0000 */
[----:B------:R-:W-:-:S14]  /*1130*/  BRA `(.L_x_13) ;  /* 0x0000000000247947 */ /* 0x000fdc0003800000 */
.L_x_12:
[----:B------:R-:W-:Y:S02]  /*1140*/  ULDC.64 UR4, c[0x0][0x588] ;  /* 0x0001620000047ab9 */ /* 0x000fe40000000a00 */
[----:B------:R-:W-:-:S04]  /*1150*/  ISETP.NE.U32.AND P0, PT, RZ, UR4, PT ;  /* 0x00000004ff007c0c */ /* 0x000fc8000bf05070 */
[----:B------:R-:W-:-:S13]  /*1160*/  ISETP.NE.AND.EX P0, PT, RZ, UR5, PT, P0 ;  /* 0x00000005ff007c0c */ /* 0x000fda000bf05300 */
[----:B------:R-:W-:Y:S05]  /*1170*/  @!P0 BRA `(.L_x_14) ;  /* 0x0000000000108947 */ /* 0x000fea0003800000 */
[----:B-1----:R-:W1:Y:S02]  /*1180*/  LDC.64 R2, c[0x0][0x588] ;  /* 0x00016200ff027b82 */ /* 0x002e640000000a00 */
[----:B-1----:R-:W2:Y:S02]  /*1190*/  LDG.E R2, desc[UR14][R2.64] ;  /* 0x0000000e02027981 */ /* 0x002ea4000c1e1900 */
[----:B--2---:R-:W-:Y:S01]  /*11a0*/  R2UR UR20, R2 ;  /* 0x00000000021472ca */ /* 0x004fe200000e0000 */
[----:B------:R-:W-:-:S14]  /*11b0*/  BRA `(.L_x_13) ;  /* 0x0000000000047947 */ /* 0x000fdc0003800000 */
.L_x_14:
[----:B------:R-:W-:-:S05]  /*11c0*/  ULDC UR20, c[0x0][0x580] ;  /* 0x0001600000147ab9 */ /* 0x000fca0000000800 */
.L_x_13:
[----:B------:R-:W-:Y:S02]  /*11d0*/  ULDC.64 UR4, c[0x0][0x5a0] ;  /* 0x0001680000047ab9 */ /* 0x000fe40000000a00 */
        /* <DEDUP_REMOVED lines=11> */
.L_x_15:
        /* <DEDUP_REMOVED lines=8> */
.L_x_17:
[----:B------:R-:W-:-:S05]  /*1310*/  ULDC UR21, c[0x0][0x584] ;  /* 0x0001610000157ab9 */ /* 0x000fca0000000800 */
.L_x_16:
[----:B------:R-:W-:-:S13]  /*1320*/  LOP3.LUT P0, RZ, R4, 0xff, RZ, 0xc0, !PT ;  /* 0x000000ff04ff7812 */ /* 0x000fda000780c0ff */
[----:B------:R-:W-:Y:S05]  /*1330*/  @!P0 EXIT ;  /* 0x000000000000894d */ /* 0x000fea0003800000 */
[----:B------:R-:W-:Y:S01]  /*1340*/  ULDC UR4, c[0x0][0x28c] ;  /* 0x0000a30000047ab9 */ /* 0x000fe20000000800 */
[----:B------:R-:W-:Y:S02]  /*1350*/  ULOP3.LUT UR23, UR13, 0x1, URZ, 0xfc, !UPT ;  /* 0x000000010d177892 */ /* 0x000fe4000f8efc3f */
[----:B------:R-:W-:-:S04]  /*1360*/  UIADD3 UR4, UR4, 0x3f, URZ ;  /* 0x0000003f04047890 */ /* 0x000fc8000fffe03f */
[----:B------:R-:W-:-:S04]  /*1370*/  USHF.R.S32.HI UR5, URZ, 0x1f, UR4 ;  /* 0x0000001f3f057899 */ /* 0x000fc80008011404 */
[----:B------:R-:W-:-:S03]  /*1380*/  ULEA.HI UR5, UR5, UR4, URZ, 0x6 ;  /* 0x0000000405057291 */ /* 0x000fc6000f8f303f */
[----:B------:R-:W-:Y:S01]  /*1390*/  UMOV UR4, URZ ;  /* 0x0000003f00047c82 */ /* 0x000fe20008000000 */
[----:B------:R-:W-:-:S03]  /*13a0*/  USHF.R.S32.HI UR9, URZ, 0x6, UR5 ;  /* 0x000000063f097899 */ /* 0x000fc60008011405 */
[----:B------:R-:W-:-:S09]  /*13b0*/  UMOV UR5, URZ ;  /* 0x0000003f00057c82 */ /* 0x000fd20008000000 */
.L_x_300:
[----:B-1----:R-:W1:Y:S01]  /*13c0*/  S2R R0, SR_TID.X ;  /* 0x0000000000007919 */ /* 0x002e620000002100 */
[----:B--2---:R-:W2:Y:S01]  /*13d0*/  S2UR UR17, SR_CgaCtaId ;  /* 0x00000000001179c3 */ /* 0x004ea20000008800 */
[----:B------:R-:W-:Y:S01]  /*13e0*/  UMOV UR16, 0x400 ;  /* 0x0000040000107882 */ /* 0x000fe20000000000 */
[----:B------:R-:W-:Y:S01]  /*13f0*/  UMOV UR6, URZ ;  /* 0x0000003f00067c82 */ /* 0x000fe20008000000 */
[----:B------:R-:W-:Y:S01]  /*1400*/  STL [R1+0x74], RZ ;  /* 0x000074ff01007387 */ /* 0x000fe20000100800 */
[----:B------:R-:W-:Y:S01]  /*1410*/  UMOV UR7, URZ ;  /* 0x0000003f00077c82 */ /* 0x000fe20008000000 */
[----:B------:R-:W-:Y:S01]  /*1420*/  UMOV UR8, URZ ;  /* 0x0000003f00087c82 */ /* 0x000fe20008000000 */
[----:B------:R-:W-:Y:S01]  /*1430*/  CS2R R4, SRZ ;  /* 0x0000000000047805 */ /* 0x000fe2000001ff00 */
[----:B------:R-:W-:Y:S01]  /*1440*/  STL [R1+0x70], RZ ;  /* 0x000070ff01007387 */ /* 0x000fe20000100800 */
[----:B---3--:R-:W3:Y:S01]  /*1450*/  LDC R2, c[0x0][0x28c] ;  /* 0x0000a300ff027b82 */ /* 0x008ee20000000800 */
[----:B------:R-:W-:-:S02]  /*1460*/  CS2R R6, SRZ ;  /* 0x0000000000067805 */ /* 0x000fc4000001ff00 */
[----:B------:R-:W-:Y:S01]  /*1470*/  CS2R R8, SRZ ;  /* 0x0000000000087805 */ /* 0x000fe2000001ff00 */
[----:B------:R-:W-:Y:S01]  /*1480*/  STL [R1+0x6c], RZ ;  /* 0x00006cff01007387 */ /* 0x000fe20000100800 */
[----:B------:R-:W-:Y:S02]  /*1490*/  CS2R R10, SRZ ;  /* 0x00000000000a7805 */ /* 0x000fe4000001ff00 */
[----:B------:R-:W-:Y:S02]  /*14a0*/  CS2R R12, SRZ ;  /* 0x00000000000c7805 */ /* 0x000fe4000001ff00 */
[----:B------:R-:W-:Y:S01]  /*14b0*/  CS2R R14, SRZ ;  /* 0x00000000000e7805 */ /* 0x000fe2000001ff00 */
[----:B------:R-:W-:Y:S01]  /*14c0*/  STL [R1+0x68], RZ ;  /* 0x000068ff01007387 */ /* 0x000fe20000100800 */
[----:B------:R-:W-:Y:S02]  /*14d0*/  CS2R R16, SRZ ;  /* 0x0000000000107805 */ /* 0x000fe4000001ff00 */
[----:B0-----:R-:W-:-:S02]  /*14e0*/  CS2R R18, SRZ ;  /* 0x0000000000127805 */ /* 0x001fc4000001ff00 */
[----:B------:R-:W-:Y:S01]  /*14f0*/  CS2R R20, SRZ ;  /* 0x0000000000147805 */ /* 0x000fe2000001ff00 */
[----:B------:R-:W-:Y:S01]  /*1500*/  STL [R1+0x64], RZ ;  /* 0x000064ff01007387 */ /* 0x000fe20000100800 */
[----:B------:R-:W-:Y:S02]  /*1510*/  CS2R R22, SRZ ;  /* 0x0000000000167805 */ /* 0x000fe4000001ff00 */
[----:B------:R-:W-:Y:S02]  /*1520*/  CS2R R152, SRZ ;  /* 0x0000000000987805 */ /* 0x000fe4000001ff00 */
[----:B------:R-:W-:Y:S01]  /*1530*/  CS2R R154, SRZ ;  /* 0x00000000009a7805 */ /* 0x000fe2000001ff00 */
[----:B------:R-:W-:Y:S01]  /*1540*/  STL [R1+0x60], RZ ;  /* 0x000060ff01007387 */ /* 0x000fe20000100800 */
[----:B------:R-:W-:Y:S02]  /*1550*/  CS2R R156, SRZ ;  /* 0x00000000009c7805 */ /* 0x000fe4000001ff00 */
[----:B------:R-:W-:-:S02]  /*1560*/  CS2R R158, SRZ ;  /* 0x00000000009e7805 */ /* 0x000fc4000001ff00 */
[----:B------:R-:W-:Y:S01]  /*1570*/  CS2R R160, SRZ ;  /* 0x0000000000a07805 */ /* 0x000fe2000001ff00 */
[----:B------:R-:W-:Y:S01]  /*1580*/  STL [R1+0x5c], RZ ;  /* 0x00005cff01007387 */ /* 0x000fe20000100800 */
[----:B------:R-:W-:Y:S02]  /*1590*/  CS2R R162, SRZ ;  /* 0x0000000000a27805 */ /* 0x000fe4000001ff00 */
[----:B------:R-:W-:Y:S02]  /*15a0*/  CS2R R164, SRZ ;  /* 0x0000000000a47805 */ /* 0x000fe4000001ff00 */
[----:B------:R-:W-:Y:S02]  /*15b0*/  CS2R R166, SRZ ;  /* 0x0000000000a67805 */ /* 0x000fe4000001ff00 */
[----:B-1----:R-:W-:Y:S01]  /*15c0*/  LOP3.LUT R0, R0, 0x80, RZ, 0xc0, !PT ;  /* 0x0000008000007812 */ /* 0x002fe200078ec0ff */
[----:B------:R-:W-:Y:S01]  /*15d0*/  STL [R1+0x58], RZ ;  /* 0x000058ff01007387 */ /* 0x000fe20000100800 */
[----:B---3--:R-:W-:-:S02]  /*15e0*/  ISETP.GE.AND P0, PT, R2, 0x1, PT ;  /* 0x000000010200780c */ /* 0x008fc40003f06270 */
[----:B------:R-:W-:Y:S02]  /*15f0*/  CS2R R2, SRZ ;  /* 0x0000000000027805 */ /* 0x000fe4000001ff00 */
[----:B------:R-:W-:Y:S01]  /*1600*/  SHF.R.U32.HI R0, RZ, 0x7, R0 ;  /* 0x00000007ff007819 */ /* 0x000fe20000011600 */
[----:B------:R-:W-:Y:S01]  /*1610*/  STL [R1+0x54], RZ ;  /* 0x000054ff01007387 */ /* 0x000fe20000100800 */
[----:B------:R-:W-:Y:S02]  /*1620*/  CS2R R168, SRZ ;  /* 0x0000000000a87805 */ /* 0x000fe4000001ff00 */
[----:B------:R-:W-:Y:S02]  /*1630*/  CS2R R170, SRZ ;  /* 0x0000000000aa7805 */ /* 0x000fe4000001ff00 */
[----:B------:R-:W-:Y:S01]  /*1640*/  CS2R R172, SRZ ;  /* 0x0000000000ac7805 */ /* 0x000fe2000001ff00 */
[----:B------:R-:W-:Y:S01]  /*1650*/  STL [R1+0x50], RZ ;  /* 0x000050ff01007387 */ /* 0x000fe20000100800 */
[----:B------:R-:W-:-:S02]  /*1660*/  CS2R R174, SRZ ;  /* 0x0000000000ae7805 */ /* 0x000fc4000001ff00 */
[----:B------:R-:W-:Y:S02]  /*1670*/  CS2R R176, SRZ ;  /* 0x0000000000b07805 */ /* 0x000fe4000001ff00 */
[----:B------:R-:W-:Y:S01]  /*1680*/  CS2R R178, SRZ ;  /* 0x0000000000b27805 */ /* 0x000fe2000001ff00 */
[----:B------:R-:W0:Y:S01]  /*1690*/  SHFL.IDX PT, R0, R0, RZ, 0x1f ;  /* 0x00001fff00007589 */ /* 0x000e2200000e0000 */
[----:B------:R-:W-:Y:S02]  /*16a0*/  CS2R R180, SRZ ;  /* 0x0000000000b47805 */ /* 0x000fe4000001ff00 */
[----:B------:R-:W-:Y:S02]  /*16b0*/  CS2R R182, SRZ ;  /* 0x0000000000b67805 */ /* 0x000fe4000001ff00 */
[----:B------:R-:W-:Y:S01]  /*16c0*/  CS2R R184, SRZ ;  /* 0x0000000000b87805 */ /* 0x000fe2000001ff00 */
[----:B------:R1:W-:Y:S01]  /*16d0*/  STL [R1+0x4c], RZ ;  /* 0x00004cff01007387 */ /* 0x0003e20000100800 */
[----:B------:R-:W-:-:S02]  /*16e0*/  CS2R R186, SRZ ;  /* 0x0000000000ba7805 */ /* 0x000fc4000001ff00 */
[----:B------:R-:W-:Y:S02]  /*16f0*/  CS2R R188, SRZ ;  /* 0x0000000000bc7805 */ /* 0x000fe4000001ff00 */
[----:B------:R-:W-:Y:S01]  /*1700*/  CS2R R190, SRZ ;  /* 0x0000000000be7805 */ /* 0x000fe2000001ff00 */
[----:B------:R1:W-:Y:S01]  /*1710*/  STL [R1+0x48], RZ ;  /* 0x000048ff01007387 */ /* 0x0003e20000100800 */
        /* <DEDUP_REMOVED lines=14> */
[----:B------:R-:W-:Y:S02]  /*1800*/  CS2R R214, SRZ ;  /* 0x0000000000d67805 */ /* 0x000fe4000001ff00 */
[----:B0-----:R-:W-:Y:S01]  /*1810*/  R2UR UR11, R0 ;  /* 0x00000000000b72ca */ /* 0x001fe200000e0000 */
[----:B------:R1:W-:Y:S01]  /*1820*/  STL [R1+0x38], RZ ;  /* 0x000038ff01007387 */ /* 0x0003e20000100800 */
[----:B------:R-:W-:Y:S01]  /*1830*/  IMAD.MOV.U32 R0, RZ, RZ, RZ ;  /* 0x000000ffff007224 */ /* 0x000fe200078e00ff */
[----:B------:R-:W-:Y:S02]  /*1840*/  CS2R R216, SRZ ;  /* 0x0000000000d87805 */ /* 0x000fe4000001ff00 */
[----:B------:R-:W-:Y:S01]  /*1850*/  CS2R R218, SRZ ;  /* 0x0000000000da7805 */ /* 0x000fe2000001ff00 */
[----:B------:R1:W-:Y:S01]  /*1860*/  STL [R1+0x34], RZ ;  /* 0x000034ff01007387 */ /* 0x0003e20000100800 */
[----:B------:R-:W-:-:S02]  /*1870*/  CS2R R220, SRZ ;  /* 0x0000000000dc7805 */ /* 0x000fc4000001ff00 */
[----:B------:R-:W-:Y:S02]  /*1880*/  CS2R R222, SRZ ;  /* 0x0000000000de7805 */ /* 0x000fe4000001ff00 */
[----:B------:R-:W-:Y:S01]  /*1890*/  CS2R R224, SRZ ;  /* 0x0000000000e07805 */ /* 0x000fe2000001ff00 */
[----:B------:R1:W-:Y:S01]  /*18a0*/  STL [R1+0x30], RZ ;  /* 0x000030ff01007387 */ /* 0x0003e20000100800 */
[----:B------:R-:W-:Y:S01]  /*18b0*/  IMAD.MOV.U32 R226, RZ, RZ, RZ ;  /* 0x000000ffffe27224 */ /* 0x000fe200078e00ff */
[----:B------:R-:W-:Y:S01]  /*18c0*/  CS2R R88, SRZ ;  /* 0x0000000000587805 */ /* 0x000fe2000001ff00 */
[----:B------:R-:W-:Y:S01]  /*18d0*/  IMAD.U32 R227, RZ, RZ, UR4 ;  /* 0x00000004ffe37e24 */ /* 0x000fe2000f8e00ff */
[----:B------:R1:W-:Y:S01]  /*18e0*/  STL [R1+0x2c], RZ ;  /* 0x00002cff01007387 */ /* 0x0003e20000100800 */
[----:B------:R-:W-:Y:S01]  /*18f0*/  ULEA.HI UR10, UR11, UR11, URZ, 0x1 ;  /* 0x0000000b0b0a7291 */ /* 0x000fe2000f8f083f */
[----:B------:R-:W-:Y:S02]  /*1900*/  CS2R R90, SRZ ;  /* 0x00000000005a7805 */ /* 0x000fe4000001ff00 */
[----:B------:R-:W-:Y:S01]  /*1910*/  CS2R R92, SRZ ;  /* 0x00000000005c7805 */ /* 0x000fe2000001ff00 */
[----:B------:R1:W-:Y:S01]  /*1920*/  STL [R1+0x28], RZ ;  /* 0x000028ff01007387 */ /* 0x0003e20000100800 */
[----:B------:R-:W-:Y:S01]  /*1930*/  ULOP3.LUT UR12, UR10, 0xffffe, URZ, 0xc0, !UPT ;  /* 0x000ffffe0a0c7892 */ /* 0x000fe2000f8ec03f */
[----:B------:R-:W-:Y:S01]  /*1940*/  CS2R R94, SRZ ;  /* 0x00000000005e7805 */ /* 0x000fe2000001ff00 */
[----:B--2---:R-:W-:Y:S01]  /*1950*/  ULEA UR10, UR17, UR16, 0x18 ;  /* 0x00000010110a7291 */ /* 0x004fe2000f8ec03f */
[----:B------:R1:W-:Y:S01]  /*1960*/  STL [R1+0x24], RZ ;  /* 0x000024ff01007387 */ /* 0x0003e20000100800 */
[----:B------:R-:W-:Y:S01]  /*1970*/  UIADD3 UR12, UR11, -UR12, URZ ;  /* 0x8000000c0b0c7290 */ /* 0x000fe2000fffe03f */
[----:B------:R-:W-:-:S02]  /*1980*/  CS2R R96, SRZ ;  /* 0x0000000000607805 */ /* 0x000fc4000001ff00 */
[----:B------:R-:W-:Y:S01]  /*1990*/  CS2R R98, SRZ ;  /* 0x0000000000627805 */ /* 0x000fe2000001ff00 */
[----:B------:R1:W-:Y:S01]  /*19a0*/  STL [R1+0x20], RZ ;  /* 0x000020ff01007387 */ /* 0x0003e20000100800 */
[----:B------:R-:W-:Y:S01]  /*19b0*/  ULEA UR12, UR12, UR10, 0xc ;  /* 0x0000000a0c0c7291 */ /* 0x000fe2000f8e603f */
[----:B------:R-:W-:Y:S02]  /*19c0*/  CS2R R100, SRZ ;  /* 0x0000000000647805 */ /* 0x000fe4000001ff00 */
[----:B------:R-:W-:Y:S01]  /*19d0*/  CS2R R102, SRZ ;  /* 0x0000000000667805 */ /* 0x000fe2000001ff00 */
[----:B------:R1:W-:Y:S01]  /*19e0*/  STL [R1+0x1c], RZ ;  /* 0x00001cff01007387 */ /* 0x0003e20000100800 */
[----:B------:R-:W-:Y:S01]  /*19f0*/  UIADD3 UR12, UR12, 0x180, URZ ;  /* 0x000001800c0c7890 */ /* 0x000fe2000fffe03f */
[----:B------:R-:W-:Y:S02]  /*1a00*/  CS2R R104, SRZ ;  /* 0x0000000000687805 */ /* 0x000fe4000001ff00 */
[----:B------:R-:W-:Y:S01]  /*1a10*/  CS2R R106, SRZ ;  /* 0x00000000006a7805 */ /* 0x000fe2000001ff00 */
[----:B------:R1:W-:Y:S01]  /*1a20*/  STL [R1+0x18], RZ ;  /* 0x000018ff01007387 */ /* 0x0003e20000100800 */
[----:B------:R-:W-:Y:S01]  /*1a30*/  USHF.R.U32.HI UR11, URZ, 0x4, UR12 ;  /* 0x000000043f0b7899 */ /* 0x000fe2000801160c */
[----:B------:R-:W-:-:S02]  /*1a40*/  CS2R R108, SRZ ;  /* 0x00000000006c7805 */ /* 0x000fc4000001ff00 */
[----:B------:R-:W-:Y:S01]  /*1a50*/  CS2R R110, SRZ ;  /* 0x00000000006e7805 */ /* 0x000fe2000001ff00 */
[----:B------:R1:W-:Y:S01]  /*1a60*/  STL [R1+0x14], RZ ;  /* 0x000014ff01007387 */ /* 0x0003e20000100800 */
[----:B------:R-:W-:Y:S01]  /*1a70*/  ULOP3.LUT UR11, UR11, 0x3fff, URZ, 0xc0, !UPT ;  /* 0x00003fff0b0b7892 */ /* 0x000fe2000f8ec03f */
[----:B------:R-:W-:Y:S01]  /*1a80*/  CS2R R112, SRZ ;  /* 0x0000000000707805 */ /* 0x000fe2000001ff00 */
[----:B------:R-:W-:Y:S01]  /*1a90*/  UMOV UR12, UR5 ;  /* 0x00000005000c7c82 */ /* 0x000fe20008000000 */
        /* <DEDUP_REMOVED lines=16> */
[----:B------:R1:W-:Y:S01]  /*1ba0*/  STL [R1], RZ ;  /* 0x000000ff01007387 */ /* 0x0003e20000100800 */
[----:B------:R-:W-:Y:S02]  /*1bb0*/  CS2R R138, SRZ ;  /* 0x00000000008a7805 */ /* 0x000fe4000001ff00 */
[----:B------:R-:W-:Y:S02]  /*1bc0*/  CS2R R140, SRZ ;  /* 0x00000000008c7805 */ /* 0x000fe4000001ff00 */
[----:B------:R-:W-:Y:S02]  /*1bd0*/  CS2R R142, SRZ ;  /* 0x00000000008e7805 */ /* 0x000fe4000001ff00 */
[----:B------:R-:W-:-:S02]  /*1be0*/  CS2R R144, SRZ ;  /* 0x0000000000907805 */ /* 0x000fc4000001ff00 */
[----:B------:R-:W-:Y:S02]  /*1bf0*/  CS2R R146, SRZ ;  /* 0x0000000000927805 */ /* 0x000fe4000001ff00 */
[----:B------:R-:W-:Y:S02]  /*1c00*/  CS2R R148, SRZ ;  /* 0x0000000000947805 */ /* 0x000fe4000001ff00 */
[----:B------:R-:W-:Y:S02]  /*1c10*/  CS2R R150, SRZ ;  /* 0x0000000000967805 */ /* 0x000fe4000001ff00 */
[----:B------:R-:W-:Y:S02]  /*1c20*/  CS2R R24, SRZ ;  /* 0x0000000000187805 */ /* 0x000fe4000001ff00 */
[----:B----4-:R-:W-:Y:S02]  /*1c30*/  CS2R R26, SRZ ;  /* 0x00000000001a7805 */ /* 0x010fe4000001ff00 */
[----:B------:R-:W-:-:S02]  /*1c40*/  CS2R R28, SRZ ;  /* 0x00000000001c7805 */ /* 0x000fc4000001ff00 */
[----:B------:R-:W-:Y:S02]  /*1c50*/  CS2R R30, SRZ ;  /* 0x00000000001e7805 */ /* 0x000fe4000001ff00 */
[----:B------:R-:W-:Y:S02]  /*1c60*/  CS2R R32, SRZ ;  /* 0x0000000000207805 */ /* 0x000fe4000001ff00 */
        /* <DEDUP_REMOVED lines=26> */
[----:B------:R-:W-:Y:S01]  /*1e10*/  CS2R R86, SRZ ;  /* 0x0000000000567805 */ /* 0x000fe2000001ff00 */
[----:B-1----:R-:W-:Y:S06]  /*1e20*/  @!P0 BRA `(.L_x_18) ;  /* 0x0000001000888947 */ /* 0x002fec0003800000 */
[----:B------:R-:W-:-:S06]  /*1e30*/  UISETP.NE.AND UP0, UPT, UR23, 0x3, UPT ;  /* 0x000000031700788c */ /* 0x000fcc000bf05270 */
[----:B------:R-:W-:-:S13]  /*1e40*/  PLOP3.LUT P1, PT, PT, PT, UP0, 0x80, 0x0 ;  /* 0x000000000000781c */ /* 0x000fda0003f2f008 */
[----:B------:R-:W-:Y:S05]  /*1e50*/  @!P1 BRA `(.L_x_19) ;  /* 0x0000000000049947 */ /* 0x000fea0003800000 */
[----:B------:R-:W-:Y:S01]  /*1e60*/  BPT.TRAP 0x1 ;  /* 0x000000040000795c */ /* 0x000fe20000300000 */
.L_x_19:
[----:B------:R-:W-:Y:S01]  /*1e70*/  ULEA UR6, UR5, UR10, 0x3 ;  /* 0x0000000a05067291 */ /* 0x000fe2000f8e183f */
[----:B------:R-:W-:-:S05]  /*1e80*/  IMAD.U32 R0, RZ, RZ, UR4 ;  /* 0x00000004ff007e24 */ /* 0x000fca000f8e00ff */
[----:B------:R-:W-:-:S04]  /*1e90*/  SHF.L.U32 R0, R0, 0x1f, RZ ;  /* 0x0000001f00007819 */ /* 0x000fc800000006ff */
[----:B------:R0:W1:Y:S01]  /*1ea0*/  SYNCS.PHASECHK.TRANS64.TRYWAIT P0, [UR6], R0 ;  /* 0x00000000ff0075a7 */ /* 0x0000620008000146 */
[----:B------:R-:W-:Y:S05]  /*1eb0*/  @!P1 BRA `(.L_x_20) ;  /* 0x0000000000049947 */ /* 0x000fea0003800000 */
[----:B------:R-:W-:Y:S01]  /*1ec0*/  BPT.TRAP 0x1 ;  /* 0x000000040000795c */ /* 0x000fe20000300000 */
.L_x_20:
[----:B-1----:R-:W-:Y:S05]  /*1ed0*/  @P0 BRA `(.L_x_21) ;  /* 0x0000000000080947 */ /* 0x002fea0003800000 */
[----:B------:R-:W1:Y:S02]  /*1ee0*/  SYNCS.PHASECHK.TRANS64.TRYWAIT P0, [UR6], R0 ;  /* 0x00000000ff0075a7 */ /* 0x000e640008000146 */
[----:B-1----:R-:W-:Y:S05]  /*1ef0*/  @!P0 BRA `(.L_x_22) ;  /* 0x000000e800708947 */ /* 0x002fea0003800000 */
.L_x_21:
[----:B------:R-:W-:Y:S01]  /*1f00*/  UIADD3 UR6, UR10, 0x24180, URZ ;  /* 0x000241800a067890 */ /* 0x000fe2000fffe03f */
[----:B------:R-:W-:Y:S01]  /*1f10*/  WARPGROUP.ARRIVE ;  /* 0x00000000000079c5 */ /* 0x000fe20000000000 */
[----:B------:R-:W-:Y:S01]  /*1f20*/  ULOP3.LUT UR7, UR11, 0x10000, URZ, 0xfc, !UPT ;  /* 0x000100000b077892 */ /* 0x000fe2000f8efc3f */
[----:B------:R2:W-:Y:S01]  /*1f30*/  STL [R1+0x74], RZ ;  /* 0x000074ff01007387 */ /* 0x0005e20000100800 */
[----:B------:R-:W-:Y:S01]  /*1f40*/  USHF.R.U32.HI UR6, URZ, 0x4, UR6 ;  /* 0x000000043f067899 */ /* 0x000fe20008011606 */
[----:B01----:R-:W-:Y:S01]  /*1f50*/  IMAD.MOV.U32 R0, RZ, RZ, RZ ;  /* 0x000000ffff007224 */ /* 0x003fe200078e00ff */
[----:B------:R-:W-:Y:S01]  /*1f60*/  ULEA UR7, UR5, UR7, 0xa ;  /* 0x0000000705077291 */ /* 0x000fe2000f8e503f */
[----:B------:R2:W-:Y:S01]  /*1f70*/  STL [R1+0x70], RZ ;  /* 0x000070ff01007387 */ /* 0x0005e20000100800 */
[----:B------:R-:W-:Y:S01]  /*1f80*/  ULOP3.LUT UR6, UR6, 0x3fff, URZ, 0xc0, !UPT ;  /* 0x00003fff06067892 */ /* 0x000fe2000f8ec03f */
[----:B------:R-:W-:Y:S01]  /*1f90*/  CS2R R2, SRZ ;  /* 0x0000000000027805 */ /* 0x000fe2000001ff00 */
[----:B------:R-:W-:Y:S01]  /*1fa0*/  UMOV UR17, 0x80000020 ;  /* 0x8000002000117882 */ /* 0x000fe20000000000 */
[----:B------:R-:W-:Y:S01]  /*1fb0*/  UMOV UR19, 0x80000020 ;  /* 0x8000002000137882 */ /* 0x000fe20000000000 */
[----:B------:R-:W-:Y:S01]  /*1fc0*/  ULOP3.LUT UR6, UR6, 0x10000, URZ, 0xfc, !UPT ;  /* 0x0001000006067892 */ /* 0x000fe2000f8efc3f */
[----:B------:R2:W-:Y:S01]  /*1fd0*/  STL [R1+0x6c], RZ ;  /* 0x00006cff01007387 */ /* 0x0005e20000100800 */
[----:B------:R-:W-:Y:S01]  /*1fe0*/  UMOV UR16, UR7 ;  /* 0x0000000700107c82 */ /* 0x000fe20008000000 */
[----:B------:R-:W-:Y:S01]  /*1ff0*/  CS2R R4, SRZ ;  /* 0x0000000000047805 */ /* 0x000fe2000001ff00 */
[----:B------:R-:W-:Y:S01]  /*2000*/  ULEA UR8, UR5, UR6, 0x9 ;  /* 0x0000000605087291 */ /* 0x000fe2000f8e483f */
[----:B------:R2:W-:Y:S01]  /*2010*/  STL [R1+0x68], RZ ;  /* 0x000068ff01007387 */ /* 0x0005e20000100800 */
[----:B------:R-:W-:Y:S01]  /*2020*/  CS2R R6, SRZ ;  /* 0x0000000000067805 */ /* 0x000fe2000001ff00 */
[----:B------:R-:W-:Y:S01]  /*2030*/  UMOV UR6, 0x2 ;  /* 0x0000000200067882 */ /* 0x000fe20000000000 */
[----:B------:R-:W-:Y:S01]  /*2040*/  CS2R R8, SRZ ;  /* 0x0000000000087805 */ /* 0x000fe2000001ff00 */
[----:B------:R2:W-:Y:S01]  /*2050*/  STL [R1+0x64], RZ ;  /* 0x000064ff01007387 */ /* 0x0005e20000100800 */
[----:B------:R-:W-:Y:S01]  /*2060*/  CS2R R10, SRZ ;  /* 0x00000000000a7805 */ /* 0x000fe2000001ff00 */
[----:B------:R-:W-:Y:S01]  /*2070*/  UMOV UR18, UR8 ;  /* 0x0000000800127c82 */ /* 0x000fe20008000000 */
[----:B------:R-:W-:Y:S01]  /*2080*/  CS2R R12, SRZ ;  /* 0x00000000000c7805 */ /* 0x000fe2000001ff00 */
[----:B------:R-:W-:Y:S01]  /*2090*/  QGMMA.64x128x32.F32.E4M3.E4M3 R88, gdesc[UR16], RZ, !UPT ;  /* 0x01e00000105879f3 */ /* 0x000fe2000c7008ff */
[----:B------:R-:W-:Y:S01]  /*20a0*/  UIADD3 UR16, UR7, 0x200, URZ ;  /* 0x0000020007107890 */ /* 0x000fe2000fffe03f */
[----:B------:R2:W-:Y:S01]  /*20b0*/  STL [R1+0x60], RZ ;  /* 0x000060ff01007387 */ /* 0x0005e20000100800 */
[----:B------:R-:W-:Y:S01]  /*20c0*/  UMOV UR17, 0x80000020 ;  /* 0x8000002000117882 */ /* 0x000fe20000000000 */
[----:B------:R-:W-:-:S02]  /*20d0*/  CS2R R14, SRZ ;  /* 0x00000000000e7805 */ /* 0x000fc4000001ff00 */
[----:B------:R-:W-:Y:S01]  /*20e0*/  CS2R R16, SRZ ;  /* 0x0000000000107805 */ /* 0x000fe2000001ff00 */
[----:B------:R2:W-:Y:S01]  /*20f0*/  STL [R1+0x5c], RZ ;  /* 0x00005cff01007387 */ /* 0x0005e20000100800 */
[----:B------:R-:W-:Y:S02]  /*2100*/  CS2R R18, SRZ ;  /* 0x0000000000127805 */ /* 0x000fe4000001ff00 */
[----:B------:R-:W-:Y:S02]  /*2110*/  CS2R R20, SRZ ;  /* 0x0000000000147805 */ /* 0x000fe4000001ff00 */
[----:B------:R-:W-:Y:S01]  /*2120*/  CS2R R22, SRZ ;  /* 0x0000000000167805 */ /* 0x000fe2000001ff00 */
[----:B------:R2:W-:Y:S01]  /*2130*/  STL [R1+0x58], RZ ;  /* 0x000058ff01007387 */ /* 0x0005e20000100800 */
[----:B------:R-:W-:Y:S01]  /*2140*/  CS2R R152, SRZ ;  /* 0x0000000000987805 */ /* 0x000fe2000001ff00 */
[----:B------:R-:W-:Y:S01]  /*2150*/  QGMMA.64x128x32.F32.E4M3.E4M3 R24, gdesc[UR16], RZ, !UPT ;  /* 0x01e00000101879f3 */ /* 0x000fe2000c7008ff */
[----:B------:R-:W-:Y:S01]  /*2160*/  UIADD3 UR16, UR7, 0x2, URZ ;  /* 0x0000000207107890 */ /* 0x000fe2000fffe03f */
[----:B------:R2:W-:Y:S01]  /*2170*/  STL [R1+0x54], RZ ;  /* 0x000054ff01007387 */ /* 0x0005e20000100800 */
[----:B------:R-:W-:Y:S01]  /*2180*/  UIADD3 UR18, UR8, 0x2, URZ ;  /* 0x0000000208127890 */ /* 0x000fe2000fffe03f */
[----:B------:R-:W-:Y:S01]  /*2190*/  CS2R R154, SRZ ;  /* 0x00000000009a7805 */ /* 0x000fe2000001ff00 */
[----:B------:R-:W-:Y:S01]  /*21a0*/  UMOV UR17, 0x80000020 ;  /* 0x8000002000117882 */ /* 0x000fe20000000000 */
        /* <DEDUP_REMOVED lines=9> */
[----:B------:R-:W-:Y:S02]  /*2240*/  CS2R R166, SRZ ;  /* 0x0000000000a67805 */ /* 0x000fe4000001ff00 */
        /* <DEDUP_REMOVED lines=39> */
[----:B------:R-:W-:-:S03]  /*24c0*/  IMAD.MOV.U32 R226, RZ, RZ, RZ ;  /* 0x000000ffffe27224 */ /* 0x000fc600078e00ff */
[----:B------:R2:W-:Y:S04]  /*24d0*/  STL [R1+0x1c], RZ ;  /* 0x00001cff01007387 */ /* 0x0005e80000100800 */
[----:B------:R2:W-:Y:S04]  /*24e0*/  STL [R1+0x18], RZ ;  /* 0x000018ff01007387 */ /* 0x0005e80000100800 */
[----:B------:R2:W-:Y:S04]  /*24f0*/  STL [R1+0x14], RZ ;  /* 0x000014ff01007387 */ /* 0x0005e80000100800 */
[----:B------:R2:W-:Y:S04]  /*2500*/  STL [R1+0x10], RZ ;  /* 0x000010ff01007387 */ /* 0x0005e80000100800 */
[----:B------:R2:W-:Y:S04]  /*2510*/  STL [R1+0xc], RZ ;  /* 0x00000cff01007387 */ /* 0x0005e80000100800 */
[----:B------:R2:W-:Y:S04]  /*2520*/  STL [R1+0x8], RZ ;  /* 0x000008ff01007387 */ /* 0x0005e80000100800 */
[----:B------:R2:W-:Y:S04]  /*2530*/  STL [R1+0x4], RZ ;  /* 0x000004ff01007387 */ /* 0x0005e80000100800 */
[----:B------:R2:W-:Y:S01]  /*2540*/  STL [R1], RZ ;  /* 0x000000ff01007387 */ /* 0x0005e20000100800 */
[----:B------:R-:W-:Y:S01]  /*2550*/  QGMMA.64x128x32.F32.E4M3.E4M3 R88, gdesc[UR16], R88 ;  /* 0x01e00000105879f3 */ /* 0x000fe20008700858 */
[----:B------:R-:W-:Y:S01]  /*2560*/  UIADD3 UR16, UR7, 0x202, URZ ;  /* 0x0000020207107890 */ /* 0x000fe2000fffe03f */
[----:B------:R-:W-:-:S02]  /*2570*/  UMOV UR17, 0x80000020 ;  /* 0x8000002000117882 */ /* 0x000fc40000000000 */
[----:B------:R-:W-:Y:S02]  /*2580*/  ULDC UR7, c[0x0][0x50c] ;  /* 0x0001430000077ab9 */ /* 0x000fe40000000800 */
[----:B------:R-:W-:-:S04]  /*2590*/  UISETP.NE.AND UP0, UPT, UR7, 0x2, UPT ;  /* 0x000000020700788c */ /* 0x000fc8000bf05270 */
[----:B------:R-:W-:Y:S02]  /*25a0*/  USEL UR7, URZ, 0x1, UP0 ;  /* 0x000000013f077887 */ /* 0x000fe40008000000 */
[----:B------:R-:W-:Y:S04]  /*25b0*/  QGMMA.64x128x32.F32.E4M3.E4M3 R24, gdesc[UR16], R24, gsb0 ;  /* 0x01e00000101879f3 */ /* 0x000fe80008000818 */
[----:B------:R-:W-:-:S13]  /*25c0*/  ISETP.NE.AND P0, PT, RZ, UR7, PT ;  /* 0x00000007ff007c0c */ /* 0x000fda000bf05270 */
[----:B--2---:R-:W-:Y:S05]  /*25d0*/  @!P0 BRA `(.L_x_23) ;  /* 0x0000000800808947 */ /* 0x004fea0003800000 */
[----:B------:R-:W-:Y:S02]  /*25e0*/  WARPGROUP.DEPBAR.LE gsb0, 0x0 ;  /* 0x00008000000079c5 */ /* 0x000fe40000010000 */
[----:B------:R-:W-:-:S01]  /*25f0*/  FADD R227, RZ, R58 ;  /* 0x0000003affe37221 */ /* 0x000fc20000000000 */
[----:B------:R-:W-:Y:S01]  /*2600*/  FADD R226, RZ, R88 ;  /* 0x00000058ffe27221 */ /* 0x000fe20000000000 */
[----:B------:R-:W-:-:S01]  /*2610*/  FADD R225, RZ, R89 ;  /* 0x00000059ffe17221 */ /* 0x000fc20000000000 */
[----:B------:R-:W-:Y:S01]  /*2620*/  FADD R224, RZ, R90 ;  /* 0x0000005affe07221 */ /* 0x000fe20000000000 */
[----:B------:R-:W-:-:S01]  /*2630*/  FADD R223, RZ, R91 ;  /* 0x0000005bffdf7221 */ /* 0x000fc20000000000 */
[----:B------:R0:W-:Y:S01]  /*2640*/  STL [R1], R227 ;  /* 0x000000e301007387 */ /* 0x0001e20000100800 */
[----:B------:R-:W-:-:S01]  /*2650*/  FADD R222, RZ, R92 ;  /* 0x0000005cffde7221 */ /* 0x000fc20000000000 */
[----:B------:R-:W-:Y:S01]  /*2660*/  FADD R221, RZ, R93 ;  /* 0x0000005dffdd7221 */ /* 0x000fe20000000000 */
[----:B------:R-:W-:-:S01]  /*2670*/  FADD R220, RZ, R94 ;  /* 0x0000005effdc7221 */ /* 0x000fc20000000000 */
[----:B------:R-:W-:Y:S01]  /*2680*/  FADD R219, RZ, R95 ;  /* 0x0000005fffdb7221 */ /* 0x000fe20000000000 */
[----:B------:R-:W-:-:S01]  /*2690*/  FADD R218, RZ, R96 ;  /* 0x00000060ffda7221 */ /* 0x000fc20000000000 */
[----:B------:R-:W-:Y:S01]  /*26a0*/  FADD R217, RZ, R97 ;  /* 0x00000061ffd97221 */ /* 0x000fe20000000000 */
[----:B------:R-:W-:-:S01]  /*26b0*/  FADD R216, RZ, R98 ;  /* 0x00000062ffd87221 */ /* 0x000fc20000000000 */
[----:B------:R-:W-:Y:S01]  /*26c0*/  FADD R215, RZ, R99 ;  /* 0x00000063ffd77221 */ /* 0x000fe20000000000 */
[----:B------:R-:W-:-:S01]  /*26d0*/  FADD R214, RZ, R100 ;  /* 0x00000064ffd67221 */ /* 0x000fc20000000000 */
[----:B0-----:R-:W-:Y:S01]  /*26e0*/  FADD R227, RZ, R59 ;  /* 0x0000003bffe37221 */ /* 0x001fe20000000000 */
[----:B------:R-:W-:-:S01]  /*26f0*/  FADD R213, RZ, R101 ;  /* 0x00000065ffd57221 */ /* 0x000fc20000000000 */
[----:B------:R-:W-:Y:S01]  /*2700*/  FADD R212, RZ, R102 ;  /* 0x00000066ffd47221 */ /* 0x000fe20000000000 */
[----:B------:R-:W-:-:S01]  /*2710*/  FADD R211, RZ, R103 ;  /* 0x00000067ffd37221 */ /* 0x000fc20000000000 */
[----:B------:R-:W-:Y:S01]  /*2720*/  FADD R210, RZ, R104 ;  /* 0x00000068ffd27221 */ /* 0x000fe20000000000 */
[----:B------:R0:W-:Y:S01]  /*2730*/  STL [R1+0x4], R227 ;  /* 0x000004e301007387 */ /* 0x0001e20000100800 */
        /* <DEDUP_REMOVED lines=93> */
[----:B------:R-:W-:Y:S01]  /*2d10*/  UMOV UR6, URZ ;  /* 0x0000003f00067c82 */ /* 0x000fe20008000000 */
[----:B0-----:R-:W-:-:S05]  /*2d20*/  FADD R227, RZ, R66 ;  /* 0x00000042ffe37221 */ /* 0x001fca0000000000 */
[----:B------:R0:W-:Y:S02]  /*2d30*/  STL [R1+0x20], R227 ;  /* 0x000020e301007387 */ /* 0x0001e40000100800 */
        /* <DEDUP_REMOVED lines=42> */
.L_x_23:
[----:B------:R-:W-:-:S04]  /*2fe0*/  UIADD3 UR12, UR5, 0x1, URZ ;  /* 0x00000001050c7890 */ /* 0x000fc8000fffe03f */
[----:B------:R-:W-:-:S04]  /*2ff0*/  UISETP.NE.AND UP0, UPT, UR12, 0x9, UPT ;  /* 0x000000090c00788c */ /* 0x000fc8000bf05270 */
[----:B------:R-:W-:Y:S02]  /*3000*/  USEL UR8, URZ, 0x1, UP0 ;  /* 0x000000013f087887 */ /* 0x000fe40008000000 */
[----:B------:R-:W-:Y:S02]  /*3010*/  USEL UR12, UR12, URZ, UP0 ;  /* 0x0000003f0c0c7287 */ /* 0x000fe40008000000 */
[----:B------:R-:W-:-:S06]  /*3020*/  ULOP3.LUT UR8, UR4, UR8, URZ, 0x3c, !UPT ;  /* 0x0000000804087292 */ /* 0x000fcc000f8e3c3f */
[----:B0-----:R-:W-:Y:S01]  /*3030*/  IMAD.U32 R227, RZ, RZ, UR8 ;  /* 0x00000008ffe37e24 */ /* 0x001fe2000f8e00ff */
[----:B------:R-:W-:-:S06]  /*3040*/  UMOV UR8, 0x1 ;  /* 0x0000000100087882 */ /* 0x000fcc0000000000 */
.L_x_18:
[----:B------:R-:W-:-:S04]  /*3050*/  UISETP.LT.AND UP0, UPT, UR9, 0x1, UPT ;  /* 0x000000010900788c */ /* 0x000fc8000bf01270 */
[----:B------:R-:W-:-:S04]  /*3060*/  USEL UR16, UR9, 0x1, UP0 ;  /* 0x0000000109107887 */ /* 0x000fc80008000000 */
[----:B------:R-:W-:-:S04]  /*3070*/  UIADD3 UR16, UR9, -UR16, URZ ;  /* 0x8000001009107290 */ /* 0x000fc8000fffe03f */
[----:B------:R-:W-:-:S06]  /*3080*/  UISETP.GE.AND UP0, UPT, UR16, 0x1, UPT ;  /* 0x000000011000788c */ /* 0x000fcc000bf06270 */
[----:B------:R-:W-:-:S13]  /*3090*/  PLOP3.LUT P0, PT, PT, PT, UP0, 0x80, 0x0 ;  /* 0x000000000000781c */ /* 0x000fda0003f0f008 */
[----:B------:R-:W-:Y:S05]  /*30a0*/  @!P0 BRA `(.L_x_24) ;  /* 0x0000001000c48947 */ /* 0x000fea0003800000 */
[----:B------:R-:W-:Y:S01]  /*30b0*/  IMAD.U32 R228, RZ, RZ, UR16 ;  /* 0x00000010ffe47e24 */ /* 0x000fe2000f8e00ff */
[----:B------:R-:W-:Y:S01]  /*30c0*/  UMOV UR24, UR5 ;  /* 0x0000000500187c82 */ /* 0x000fe20008000000 */
[----:B------:R-:W-:-:S05]  /*30d0*/  ULDC UR25, c[0x0][0x50c] ;  /* 0x0001430000197ab9 */ /* 0x000fca0000000800 */
.L_x_32:
[----:B------:R-:W-:-:S06]  /*30e0*/  UISETP.NE.AND UP0, UPT, UR23, 0x3, UPT ;  /* 0x000000031700788c */ /* 0x000fcc000bf05270 */
[----:B------:R-:W-:-:S13]  /*30f0*/  PLOP3.LUT P1, PT, PT, PT, UP0, 0x80, 0x0 ;  /* 0x000000000000781c */ /* 0x000fda0003f2f008 */
[----:B-1---5:R-:W-:Y:S05]  /*3100*/  @!P1 BRA `(.L_x_25) ;  /* 0x0000000000049947 */ /* 0x022fea0003800000 */
[----:B------:R-:W-:Y:S01]  /*3110*/  BPT.TRAP 0x1 ;  /* 0x000000040000795c */ /* 0x000fe20000300000 */
.L_x_25:
[----:B------:R-:W0:Y:S01]  /*3120*/  S2UR UR16, SR_CgaCtaId ;  /* 0x00000000001079c3 */ /* 0x000e220000008800 */
[----:B------:R-:W-:Y:S01]  /*3130*/  UMOV UR10, 0x400 ;  /* 0x00000400000a7882 */ /* 0x000fe20000000000 */
[----:B------:R-:W-:Y:S01]  /*3140*/  SHF.L.U32 R229, R227, 0x1f, RZ ;  /* 0x0000001fe3e57819 */ /* 0x000fe200000006ff */
[----:B0-----:R-:W-:-:S04]  /*3150*/  ULEA UR10, UR16, UR10, 0x18 ;  /* 0x0000000a100a7291 */ /* 0x001fc8000f8ec03f */
[----:B------:R-:W-:-:S09]  /*3160*/  ULEA UR16, UR12, UR10, 0x3 ;  /* 0x0000000a0c107291 */ /* 0x000fd2000f8e183f */
[----:B------:R0:W1:Y:S01]  /*3170*/  SYNCS.PHASECHK.TRANS64.TRYWAIT P0, [UR16], R229 ;  /* 0x000000e5ff0075a7 */ /* 0x0000620008000150 */
[----:B------:R-:W-:Y:S05]  /*3180*/  @!P1 BRA `(.L_x_26) ;  /* 0x0000000000049947 */ /* 0x000fea0003800000 */
[----:B------:R-:W-:Y:S01]  /*3190*/  BPT.TRAP 0x1 ;  /* 0x000000040000795c */ /* 0x000fe20000300000 */
.L_x_26:
[----:B-1----:R-:W-:Y:S05]  /*31a0*/  @P0 BRA `(.L_x_27) ;  /* 0x0000000000080947 */ /* 0x002fea0003800000 */
[----:B------:R-:W1:Y:S02]  /*31b0*/  SYNCS.PHASECHK.TRANS64.TRYWAIT P0, [UR16], R229 ;  /* 0x000000e5ff0075a7 */ /* 0x000e640008000150 */
[----:B-1----:R-:W-:Y:S05]  /*31c0*/  @!P0 BRA `(.L_x_28) ;  /* 0x000000d400d48947 */ /* 0x002fea0003800000 */
.L_x_27:
[----:B------:R-:W-:Y:S01]  /*31d0*/  UIADD3 UR16, UR10, 0x24180, URZ ;  /* 0x000241800a107890 */ /* 0x000fe2000fffe03f */
[----:B------:R-:W-:Y:S01]  /*31e0*/  WARPGROUP.ARRIVE ;  /* 0x00000000000079c5 */ /* 0x000fe20000000000 */
[----:B------:R-:W-:Y:S02]  /*31f0*/  UISETP.NE.AND UP0, UPT, UR7, URZ, UPT ;  /* 0x0000003f0700728c */ /* 0x000fe4000bf05270 */
[----:B------:R-:W-:Y:S02]  /*3200*/  USHF.R.U32.HI UR16, URZ, 0x4, UR16 ;  /* 0x000000043f107899 */ /* 0x000fe40008011610 */
[----:B------:R-:W-:Y:S02]  /*3210*/  USEL UR8, UR8, URZ, !UP0 ;  /* 0x0000003f08087287 */ /* 0x000fe4000c000000 */
[----:B------:R-:W-:Y:S02]  /*3220*/  ULOP3.LUT UR16, UR16, 0x3fff, URZ, 0xc0, !UPT ;  /* 0x00003fff10107892 */ /* 0x000fe4000f8ec03f */
[----:B------:R-:W-:-:S02]  /*3230*/  UISETP.NE.U32.AND UP0, UPT, UR8, URZ, UPT ;  /* 0x0000003f0800728c */ /* 0x000fc4000bf05070 */
[----:B------:R-:W-:Y:S02]  /*3240*/  ULOP3.LUT UR7, UR11, 0x10000, URZ, 0xfc, !UPT ;  /* 0x000100000b077892 */ /* 0x000fe4000f8efc3f */
[----:B------:R-:W-:Y:S02]  /*3250*/  ULOP3.LUT UR8, UR16, 0x10000, URZ, 0xfc, !UPT ;  /* 0x0001000010087892 */ /* 0x000fe4000f8efc3f */
[----:B------:R-:W-:Y:S02]  /*3260*/  ULEA UR7, UR12, UR7, 0xa ;  /* 0x000000070c077291 */ /* 0x000fe4000f8e503f */
[----:B------:R-:W-:Y:S01]  /*3270*/  ULEA UR8, UR12, UR8, 0x9 ;  /* 0x000000080c087291 */ /* 0x000fe2000f8e483f */
[----:B------:R-:W-:Y:S01]  /*3280*/  UMOV UR17, 0x80000020 ;  /* 0x8000002000117882 */ /* 0x000fe20000000000 */
[----:B------:R-:W-:Y:S01]  /*3290*/  UMOV UR19, 0x80000020 ;  /* 0x8000002000137882 */ /* 0x000fe20000000000 */
[----:B------:R-:W-:Y:S02]  /*32a0*/  UIADD3 UR6, UR6, 0x2, URZ ;  /* 0x0000000206067890 */ /* 0x000fe4000fffe03f */
[----:B------:R-:W-:-:S02]  /*32b0*/  UMOV UR16, UR7 ;  /* 0x0000000700107c82 */ /* 0x000fc40008000000 */
[----:B------:R-:W-:Y:S02]  /*32c0*/  UMOV UR18, UR8 ;  /* 0x0000000800127c82 */ /* 0x000fe40008000000 */
[----:B------:R-:W-:Y:S01]  /*32d0*/  QGMMA.64x128x32.F32.E4M3.E4M3 R88, gdesc[UR16], R88, UP0 ;  /* 0x01e00000105879f3 */ /* 0x000fe2000bf00858 */
[----:B------:R-:W-:Y:S01]  /*32e0*/  UIADD3 UR16, UR7, 0x200, URZ ;  /* 0x0000020007107890 */ /* 0x000fe2000fffe03f */
[----:B------:R-:W-:-:S10]  /*32f0*/  UMOV UR17, 0x80000020 ;  /* 0x8000002000117882 */ /* 0x000fd40000000000 */
[----:B------:R-:W-:Y:S01]  /*3300*/  QGMMA.64x128x32.F32.E4M3.E4M3 R24, gdesc[UR16], R24, UP0 ;  /* 0x01e00000101879f3 */ /* 0x000fe2000bf00818 */
[----:B------:R-:W-:Y:S02]  /*3310*/  UIADD3 UR16, UR7, 0x2, URZ ;  /* 0x0000000207107890 */ /* 0x000fe4000fffe03f */
[----:B------:R-:W-:Y:S01]  /*3320*/  UIADD3 UR18, UR8, 0x2, URZ ;  /* 0x0000000208127890 */ /* 0x000fe2000fffe03f */
[----:B------:R-:W-:Y:S01]  /*3330*/  UMOV UR17, 0x80000020 ;  /* 0x8000002000117882 */ /* 0x000fe20000000000 */
[----:B------:R-:W-:Y:S01]  /*3340*/  UMOV UR19, 0x80000020 ;  /* 0x8000002000137882 */ /* 0x000fe20000000000 */
[----:B------:R-:W-:-:S06]  /*3350*/  UISETP.NE.AND UP0, UPT, UR6, UR25, UPT ;  /* 0x000000190600728c */ /* 0x000fcc000bf05270 */
[----:B------:R-:W-:Y:S01]  /*3360*/  QGMMA.64x128x32.F32.E4M3.E4M3 R88, gdesc[UR16], R88 ;  /* 0x01e00000105879f3 */ /* 0x000fe20008700858 */
[----:B------:R-:W-:Y:S01]  /*3370*/  UIADD3 UR16, UR7, 0x202, URZ ;  /* 0x0000020207107890 */ /* 0x000fe2000fffe03f */
[----:B------:R-:W-:Y:S01]  /*3380*/  UMOV UR17, 0x80000020 ;  /* 0x8000002000117882 */ /* 0x000fe20000000000 */
[----:B------:R-:W-:-:S06]  /*3390*/  USEL UR7, URZ, 0x1, UP0 ;  /* 0x000000013f077887 */ /* 0x000fcc0008000000 */
[----:B------:R-:W-:-:S03]  /*33a0*/  ISETP.NE.AND P0, PT, RZ, UR7, PT ;  /* 0x00000007ff007c0c */ /* 0x000fc6000bf05270 */
[----:B------:R-:W-:Y:S03]  /*33b0*/  QGMMA.64x128x32.F32.E4M3.E4M3 R24, gdesc[UR16], R24, gsb0 ;  /* 0x01e00000101879f3 */ /* 0x000fe60008000818 */
[----:B------:R-:W-:-:S07]  /*33c0*/  WARPGROUP.DEPBAR.LE gsb0, 0x1 ;  /* 0x00008000000079c5 */ /* 0x000fce0000010100 */
[----:B------:R-:W-:Y:S05]  /*33d0*/  @!P0 BRA `(.L_x_29) ;  /* 0x0000000c00808947 */ /* 0x000fea0003800000 */
[----:B------:R-:W-:Y:S02]  /*33e0*/  WARPGROUP.DEPBAR.LE gsb0, 0x0 ;  /* 0x00008000000079c5 */ /* 0x000fe40000010000 */
[----:B------:R-:W-:-:S01]  /*33f0*/  FADD R226, R88, R226 ;  /* 0x000000e258e27221 */ /* 0x000fc20000000000 */
[----:B------:R-:W-:Y:S01]  /*3400*/  FADD R225, R89, R225 ;  /* 0x000000e159e17221 */ /* 0x000fe20000000000 */
[----:B------:R1:W-:Y:S01]  /*3410*/  STL [R1+0x90], R227 ;  /* 0x000090e301007387 */ /* 0x0003e20000100800 */
[----:B------:R-:W-:-:S01]  /*3420*/  FADD R224, R90, R224 ;  /* 0x000000e05ae07221 */ /* 0x000fc20000000000 */
[----:B------:R-:W-:Y:S01]  /*3430*/  FADD R223, R91, R223 ;  /* 0x000000df5bdf7221 */ /* 0x000fe20000000000 */
[----:B------:R-:W-:-:S01]  /*3440*/  FADD R222, R92, R222 ;  /* 0x000000de5cde7221 */ /* 0x000fc20000000000 */
[----:B------:R-:W-:Y:S01]  /*3450*/  FADD R221, R93, R221 ;  /* 0x000000dd5ddd7221 */ /* 0x000fe20000000000 */
[----:B-1----:R-:W2:Y:S04]  /*3460*/  LDL.LU R227, [R1+0x30] ;  /* 0x0000300001e37983 */ /* 0x002ea80000300800 */
[----:B------:R1:W-:Y:S01]  /*3470*/  STL [R1+0x94], R226 ;  /* 0x000094e201007387 */ /* 0x0003e20000100800 */
[----:B------:R-:W-:-:S01]  /*3480*/  FADD R220, R94, R220 ;  /* 0x000000dc5edc7221 */ /* 0x000fc20000000000 */
[----:B------:R-:W-:-:S02]  /*3490*/  FADD R219, R95, R219 ;  /* 0x000000db5fdb7221 */ /* 0x000fc40000000000 */
[----:B-1----:R-:W3:Y:S04]  /*34a0*/  LDL.LU R226, [R1+0x2c] ;  /* 0x00002c0001e27983 */ /* 0x002ee80000300800 */
[----:B------:R1:W-:Y:S01]  /*34b0*/  STL [R1+0x98], R225 ;  /* 0x000098e101007387 */ /* 0x0003e20000100800 */
[----:B------:R-:W-:-:S03]  /*34c0*/  FADD R218, R96, R218 ;  /* 0x000000da60da7221 */ /* 0x000fc60000000000 */
[----:B-1----:R-:W4:Y:S04]  /*34d0*/  LDL.LU R225, [R1+0x28] ;  /* 0x0000280001e17983 */ /* 0x002f280000300800 */
        /* <DEDUP_REMOVED lines=9> */
[----:B------:R1:W-:Y:S04]  /*3570*/  STL [R1+0xa8], R221 ;  /* 0x0000a8dd01007387 */ /* 0x0003e80000100800 */
        /* <DEDUP_REMOVED lines=12> */
[----:B-1----:R-:W4:Y:S01]  /*3640*/  LDL.LU R215, [R1] ;  /* 0x0000000001d77983 */ /* 0x002f220000300800 */
[----:B------:R-:W-:-:S01]  /*3650*/  FADD R214, R100, R214 ;  /* 0x000000d664d67221 */ /* 0x000fc20000000000 */
[----:B------:R-:W-:Y:S01]  /*3660*/  FADD R213, R101, R213 ;  /* 0x000000d565d57221 */ /* 0x000fe20000000000 */
[----:B------:R-:W-:-:S01]  /*3670*/  FADD R212, R102, R212 ;  /* 0x000000d466d47221 */ /* 0x000fc20000000000 */
[----:B------:R-:W-:Y:S01]  /*3680*/  FADD R211, R103, R211 ;  /* 0x000000d367d37221 */ /* 0x000fe20000000000 */
[----:B------:R-:W-:-:S01]  /*3690*/  FADD R210, R104, R210 ;  /* 0x000000d268d27221 */ /* 0x000fc20000000000 */
[----:B------:R-:W-:Y:S01]  /*36a0*/  STL [R1+0xc4], R214 ;  /* 0x0000c4d601007387 */ /* 0x000fe20000100800 */
        /* <DEDUP_REMOVED lines=11> */
[----:B------:R1:W-:Y:S01]  /*3760*/  STL [R1+0xd0], R211 ;  /* 0x0000d0d301007387 */ /* 0x0003e20000100800 */
[----:B------:R-:W-:-:S01]  /*3770*/  FADD R200, R114, R200 ;  /* 0x000000c872c87221 */ /* 0x000fc20000000000 */
[----:B------:R-:W-:Y:S01]  /*3780*/  FADD R199, R115, R199 ;  /* 0x000000c773c77221 */ /* 0x000fe20000000000 */
        /* <DEDUP_REMOVED lines=69> */
[----:B-----5:R-:W-:Y:S01]  /*3be0*/  FADD R0, R57, R0 ;  /* 0x0000000039007221 */ /* 0x020fe20000000000 */
[----:B--2---:R-:W-:-:S01]  /*3bf0*/  FADD R227, R70, R227 ;  /* 0x000000e346e37221 */ /* 0x004fc20000000000 */
[----:B---3--:R-:W-:Y:S01]  /*3c00*/  FADD R226, R69, R226 ;  /* 0x000000e245e27221 */ /* 0x008fe20000000000 */
[----:B----4-:R-:W-:-:S01]  /*3c10*/  FADD R225, R68, R225 ;  /* 0x000000e144e17221 */ /* 0x010fc20000000000 */
        /* <DEDUP_REMOVED lines=9> */
[----:B------:R-:W-:-:S05]  /*3cb0*/  FADD R215, R58, R215 ;  /* 0x000000d73ad77221 */ /* 0x000fca0000000000 */
[----:B------:R2:W-:Y:S04]  /*3cc0*/  STL [R1], R215 ;  /* 0x000000d701007387 */ /* 0x0005e80000100800 */
[----:B------:R3:W-:Y:S04]  /*3cd0*/  STL [R1+0x4], R216 ;  /* 0x000004d801007387 */ /* 0x0007e80000100800 */
        /* <DEDUP_REMOVED lines=8> */
[----:B-1----:R-:W4:Y:S04]  /*3d60*/  LDL.LU R211, [R1+0x34] ;  /* 0x0000340001d37983 */ /* 0x002f280000300800 */
[----:B------:R1:W-:Y:S04]  /*3d70*/  STL [R1+0x28], R225 ;  /* 0x000028e101007387 */ /* 0x0003e80000100800 */
[----:B------:R-:W4:Y:S04]  /*3d80*/  LDL.LU R212, [R1+0x38] ;  /* 0x0000380001d47983 */ /* 0x000f280000300800 */
[----:B------:R1:W-:Y:S04]  /*3d90*/  STL [R1+0x2c], R226 ;  /* 0x00002ce201007387 */ /* 0x0003e80000100800 */
[----:B------:R-:W4:Y:S04]  /*3da0*/  LDL.LU R213, [R1+0x3c] ;  /* 0x00003c0001d57983 */ /* 0x000f280000300800 */
[----:B------:R1:W-:Y:S04]  /*3db0*/  STL [R1+0x30], R227 ;  /* 0x000030e301007387 */ /* 0x0003e80000100800 */
[----:B------:R-:W4:Y:S04]  /*3dc0*/  LDL.LU R214, [R1+0x40] ;  /* 0x0000400001d67983 */ /* 0x000f280000300800 */
[----:B--2---:R-:W2:Y:S04]  /*3dd0*/  LDL.LU R215, [R1+0x44] ;  /* 0x0000440001d77983 */ /* 0x004ea80000300800 */
[----:B---3--:R-:W3:Y:S04]  /*3de0*/  LDL.LU R216, [R1+0x48] ;  /* 0x0000480001d87983 */ /* 0x008ee80000300800 */
[----:B----4-:R-:W4:Y:S04]  /*3df0*/  LDL.LU R217, [R1+0x4c] ;  /* 0x00004c0001d97983 */ /* 0x010f280000300800 */
[----:B0-----:R-:W4:Y:S04]  /*3e00*/  LDL.LU R218, [R1+0x50] ;  /* 0x0000500001da7983 */ /* 0x001f280000300800 */
[----:B------:R-:W4:Y:S04]  /*3e10*/  LDL.LU R219, [R1+0x54] ;  /* 0x0000540001db7983 */ /* 0x000f280000300800 */
[----:B------:R-:W4:Y:S04]  /*3e20*/  LDL.LU R220, [R1+0x58] ;  /* 0x0000580001dc7983 */ /* 0x000f280000300800 */
[----:B------:R-:W4:Y:S04]  /*3e30*/  LDL.LU R221, [R1+0x5c] ;  /* 0x00005c0001dd7983 */ /* 0x000f280000300800 */
[----:B------:R-:W4:Y:S04]  /*3e40*/  LDL.LU R222, [R1+0x60] ;  /* 0x0000600001de7983 */ /* 0x000f280000300800 */
[----:B------:R-:W4:Y:S04]  /*3e50*/  LDL.LU R223, [R1+0x64] ;  /* 0x0000640001df7983 */ /* 0x000f280000300800 */
[----:B------:R-:W4:Y:S04]  /*3e60*/  LDL.LU R224, [R1+0x68] ;  /* 0x0000680001e07983 */ /* 0x000f280000300800 */
[----:B-1----:R-:W4:Y:S04]  /*3e70*/  LDL.LU R225, [R1+0x6c] ;  /* 0x00006c0001e17983 */ /* 0x002f280000300800 */
[----:B------:R-:W4:Y:S04]  /*3e80*/  LDL.LU R226, [R1+0x70] ;  /* 0x0000700001e27983 */ /* 0x000f280000300800 */
[----:B------:R-:W4:Y:S01]  /*3e90*/  LDL.LU R227, [R1+0x74] ;  /* 0x0000740001e37983 */ /* 0x000f220000300800 */
[----:B------:R-:W-:-:S05]  /*3ea0*/  FADD R211, R71, R211 ;  /* 0x000000d347d37221 */ /* 0x000fca0000000000 */
[----:B------:R0:W-:Y:S01]  /*3eb0*/  STL [R1+0x34], R211 ;  /* 0x000034d301007387 */ /* 0x0001e20000100800 */
[----:B------:R-:W-:-:S03]  /*3ec0*/  FADD R212, R72, R212 ;  /* 0x000000d448d47221 */ /* 0x000fc60000000000 */
[----:B0-----:R1:W5:Y:S01]  /*3ed0*/  LDL.LU R211, [R1+0xd0] ;  /* 0x0000d00001d37983 */ /* 0x0013620000300800 */
[----:B------:R-:W-:-:S03]  /*3ee0*/  FADD R213, R73, R213 ;  /* 0x000000d549d57221 */ /* 0x000fc60000000000 */
[----:B------:R0:W-:Y:S01]  /*3ef0*/  STL [R1+0x38], R212 ;  /* 0x000038d401007387 */ /* 0x0001e20000100800 */
[----:B------:R-:W-:-:S01]  /*3f00*/  FADD R214, R74, R214 ;  /* 0x000000d64ad67221 */ /* 0x000fc20000000000 */
[----:B--2---:R-:W-:Y:S02]  /*3f10*/  FADD R215, R75, R215 ;  /* 0x000000d74bd77221 */ /* 0x004fe40000000000 */
[----:B0-----:R1:W5:Y:S01]  /*3f20*/  LDL.LU R212, [R1+0xcc] ;  /* 0x0000cc0001d47983 */ /* 0x0013620000300800 */
[----:B---3--:R-:W-:-:S03]  /*3f30*/  FADD R216, R76, R216 ;  /* 0x000000d84cd87221 */ /* 0x008fc60000000000 */
[----:B------:R0:W-:Y:S01]  /*3f40*/  STL [R1+0x3c], R213 ;  /* 0x00003cd501007387 */ /* 0x0001e20000100800 */
[----:B----4-:R-:W-:-:S03]  /*3f50*/  FADD R217, R77, R217 ;  /* 0x000000d94dd97221 */ /* 0x010fc60000000000 */
[----:B0-----:R1:W5:Y:S01]  /*3f60*/  LDL.LU R213, [R1+0xc8] ;  /* 0x0000c80001d57983 */ /* 0x0013620000300800 */
[----:B------:R-:W-:-:S03]  /*3f70*/  FADD R218, R78, R218 ;  /* 0x000000da4eda7221 */ /* 0x000fc60000000000 */
[----:B------:R0:W-:Y:S01]  /*3f80*/  STL [R1+0x40], R214 ;  /* 0x000040d601007387 */ /* 0x0001e20000100800 */
[----:B------:R-:W-:-:S01]  /*3f90*/  FADD R219, R79, R219 ;  /* 0x000000db4fdb7221 */ /* 0x000fc20000000000 */
[----:B------:R-:W-:Y:S02]  /*3fa0*/  FADD R220, R80, R220 ;  /* 0x000000dc50dc7221 */ /* 0x000fe40000000000 */
[----:B0-----:R1:W5:Y:S04]  /*3fb0*/  LDL.LU R214, [R1+0xc4] ;  /* 0x0000c40001d67983 */ /* 0x0013680000300800 */
[----:B------:R0:W-:Y:S01]  /*3fc0*/  STL [R1+0x44], R215 ;  /* 0x000044d701007387 */ /* 0x0001e20000100800 */
[----:B------:R-:W-:-:S01]  /*3fd0*/  FADD R221, R81, R221 ;  /* 0x000000dd51dd7221 */ /* 0x000fc20000000000 */
[----:B------:R-:W-:-:S02]  /*3fe0*/  FADD R222, R82, R222 ;  /* 0x000000de52de7221 */ /* 0x000fc40000000000 */
[----:B0-----:R1:W5:Y:S04]  /*3ff0*/  LDL.LU R215, [R1+0xc0] ;  /* 0x0000c00001d77983 */ /* 0x0013680000300800 */
[----:B------:R0:W-:Y:S01]  /*4000*/  STL [R1+0x48], R216 ;  /* 0x000048d801007387 */ /* 0x0001e20000100800 */
[----:B------:R-:W-:-:S03]  /*4010*/  FADD R223, R83, R223 ;  /* 0x000000df53df7221 */ /* 0x000fc60000000000 */
        /* <DEDUP_REMOVED lines=13> */
[----:B------:R0:W-:Y:S04]  /*40f0*/  STL [R1+0x5c], R221 ;  /* 0x00005cdd01007387 */ /* 0x0001e80000100800 */
        /* <DEDUP_REMOVED lines=12> */
[----:B0-----:R1:W5:Y:S01]  /*41c0*/  LDL.LU R227, [R1+0x90] ;  /* 0x0000900001e37983 */ /* 0x0013620000300800 */
[----:B------:R-:W-:-:S05]  /*41d0*/  UMOV UR6, URZ ;  /* 0x0000003f00067c82 */ /* 0x000fca0008000000 */
.L_x_29:
[----:B------:R-:W-:Y:S05]  /*41e0*/  @!P1 BRA `(.L_x_30) ;  /* 0x0000000000049947 */ /* 0x000fea0003800000 */
[----:B------:R-:W-:Y:S01]  /*41f0*/  BPT.TRAP 0x1 ;  /* 0x000000040000795c */ /* 0x000fe20000300000 */
.L_x_30:
[----:B------:R2:W-:Y:S04]  /*4200*/  STL [R1+0x94], R2 ;  /* 0x0000940201007387 */ /* 0x0005e80000100800 */
[----:B--2---:R-:W2:Y:S04]  /*4210*/  LDL R2, [R1+0x78] ;  /* 0x0000780001027983 */ /* 0x004ea80000100800 */
[----:B-----5:R3:W-:Y:S04]  /*4220*/  STL [R1+0x90], R0 ;  /* 0x0000900001007387 */ /* 0x0207e80000100800 */
[----:B---3--:R-:W3:Y:S01]  /*4230*/  LDL R0, [R1+0x7c] ;  /* 0x00007c0001007983 */ /* 0x008ee20000100800 */
[----:B0-----:R-:W-:Y:S01]  /*4240*/  IMAD.U32 R229, RZ, RZ, UR24 ;  /* 0x00000018ffe57e24 */ /* 0x001fe2000f8e00ff */
[----:B--2---:R-:W-:-:S02]  /*4250*/  ISETP.NE.AND P0, PT, R2, RZ, PT ;  /* 0x000000ff0200720c */ /* 0x004fc40003f05270 */
[----:B------:R0:W5:Y:S11]  /*4260*/  LDL.LU R2, [R1+0x94] ;  /* 0x0000940001027983 */ /* 0x0001760000300800 */
[----:B------:R-:W-:-:S05]  /*4270*/  @P0 LEA R229, R229, UR10, 0x3 ;  /* 0x0000000ae5e50c11 */ /* 0x000fca000f8e18ff */
[----:B------:R-:W-:-:S05]  /*4280*/  @P0 VIADD R229, R229, 0x48 ;  /* 0x00000048e5e50836 */ /* 0x000fca0000000000 */
[----:B---3--:R-:W-:Y:S02]  /*4290*/  @P0 PRMT R229, R0, 0x654, R229 ;  /* 0x0000065400e50816 */ /* 0x008fe400000000e5 */
[----:B------:R0:W5:Y:S01]  /*42a0*/  LDL.LU R0, [R1+0x90] ;  /* 0x0000900001007983 */ /* 0x0001620000300800 */
[----:B------:R-:W-:Y:S01]  /*42b0*/  UISETP.GT.U32.AND UP0, UPT, UR13, 0x1, UPT ;  /* 0x000000010d00788c */ /* 0x000fe2000bf04070 */
[----:B------:R0:W-:Y:S05]  /*42c0*/  @P0 SYNCS.ARRIVE.TRANS64.RED.A1T0 RZ, [R229+URZ], RZ ;  /* 0x000000ffe5ff09a7 */ /* 0x0001ea000810043f */
[----:B------:R-:W-:-:S13]  /*42d0*/  PLOP3.LUT P0, PT, PT, PT, UP0, 0x80, 0x0 ;  /* 0x000000000000781c */ /* 0x000fda0003f0f008 */
[----:B0-----:R-:W-:Y:S05]  /*42e0*/  @P0 BRA `(.L_x_31) ;  /* 0x0000000000040947 */ /* 0x001fea0003800000 */
[----:B------:R-:W-:Y:S01]  /*42f0*/  BPT.TRAP 0x1 ;  /* 0x000000040000795c */ /* 0x000fe20000300000 */
.L_x_31:
[----:B------:R-:W-:Y:S01]  /*4300*/  UIADD3 UR12, UR12, 0x1, URZ ;  /* 0x000000010c0c7890 */ /* 0x000fe2000fffe03f */
[C---:B------:R-:W-:Y:S01]  /*4310*/  ISETP.GT.AND P0, PT, R228.reuse, 0x1, PT ;  /* 0x00000001e400780c */ /* 0x040fe20003f04270 */
[----:B------:R-:W-:Y:S01]  /*4320*/  UIADD3 UR24, UR24, 0x1, URZ ;  /* 0x0000000118187890 */ /* 0x000fe2000fffe03f */
[----:B------:R-:W-:Y:S01]  /*4330*/  VIADD R228, R228, 0xffffffff ;  /* 0xffffffffe4e47836 */ /* 0x000fe20000000000 */
[----:B------:R-:W-:Y:S02]  /*4340*/  UISETP.NE.AND UP0, UPT, UR12, 0x9, UPT ;  /* 0x000000090c00788c */ /* 0x000fe4000bf05270 */
[----:B------:R-:W-:Y:S02]  /*4350*/  UISETP.NE.AND UP1, UPT, UR24, 0x9, UPT ;  /* 0x000000091800788c */ /* 0x000fe4000bf25270 */
[----:B------:R-:W-:Y:S02]  /*4360*/  USEL UR8, URZ, 0x1, UP0 ;  /* 0x000000013f087887 */ /* 0x000fe40008000000 */
[----:B------:R-:W-:-:S02]  /*4370*/  USEL UR12, UR12, URZ, UP0 ;  /* 0x0000003f0c0c7287 */ /* 0x000fc40008000000 */
[----:B------:R-:W-:Y:S02]  /*4380*/  USEL UR24, UR24, URZ, UP1 ;  /* 0x0000003f18187287 */ /* 0x000fe40008800000 */
[----:B------:R-:W-:Y:S01]  /*4390*/  LOP3.LUT R227, R227, UR8, RZ, 0x3c, !PT ;  /* 0x00000008e3e37c12 */ /* 0x000fe2000f8e3cff */
[----:B------:R-:W-:Y:S01]  /*43a0*/  UMOV UR8, 0x1 ;  /* 0x0000000100087882 */ /* 0x000fe20000000000 */
[----:B------:R-:W-:Y:S08]  /*43b0*/  @P0 BRA `(.L_x_32) ;  /* 0xffffffec00480947 */ /* 0x000ff0000383ffff */
.L_x_24:
[----:B------:R-:W-:-:S04]  /*43c0*/  UISETP.NE.AND UP0, UPT, UR6, URZ, UPT ;  /* 0x0000003f0600728c */ /* 0x000fc8000bf05270 */
[----:B------:R-:W-:-:S06]  /*43d0*/  USEL UR6, URZ, 0x1, !UP0 ;  /* 0x000000013f067887 */ /* 0x000fcc000c000000 */
[----:B------:R-:W-:-:S13]  /*43e0*/  ISETP.NE.AND P0, PT, RZ, UR6, PT ;  /* 0x00000006ff007c0c */ /* 0x000fda000bf05270 */
[----:B------:R-:W-:Y:S05]  /*43f0*/  @!P0 BRA `(.L_x_33) ;  /* 0x0000000c00dc8947 */ /* 0x000fea0003800000 */
[----:B------:R-:W2:Y:S04]  /*4400*/  LDL.LU R227, [R1+0x74] ;  /* 0x0000740001e37983 */ /* 0x000ea80000300800 */
[----:B--2---:R0:W-:Y:S04]  /*4410*/  STL [R1+0x90], R227 ;  /* 0x000090e301007387 */ /* 0x0041e80000100800 */
[----:B0-----:R-:W2:Y:S04]  /*4420*/  LDL.LU R227, [R1+0x70] ;  /* 0x0000700001e37983 */ /* 0x001ea80000300800 */
        /* <DEDUP_REMOVED lines=55> */
[----:B0-----:R-:W2:Y:S01]  /*47a0*/  LDL.LU R227, [R1] ;  /* 0x0000000001e37983 */ /* 0x001ea20000300800 */
[----:B------:R-:W-:-:S02]  /*47b0*/  WARPGROUP.DEPBAR.LE gsb0, 0x0 ;  /* 0x00008000000079c5 */ /* 0x000fc40000010000 */
[----:B------:R-:W-:Y:S01]  /*47c0*/  FADD R226, R88, R226 ;  /* 0x000000e258e27221 */ /* 0x000fe20000000000 */
        /* <DEDUP_REMOVED lines=95> */
[----:B-----5:R-:W-:Y:S01]  /*4dc0*/  FADD R2, R56, R2 ;  /* 0x0000000238027221 */ /* 0x020fe20000000000 */
[----:B------:R-:W-:Y:S01]  /*4dd0*/  FADD R0, R57, R0 ;  /* 0x0000000039007221 */ /* 0x000fe20000000000 */
[----:B--2---:R-:W-:-:S05]  /*4de0*/  FADD R227, R58, R227 ;  /* 0x000000e33ae37221 */ /* 0x004fca0000000000 */
[----:B------:R0:W-:Y:S04]  /*4df0*/  STL [R1], R227 ;  /* 0x000000e301007387 */ /* 0x0001e80000100800 */
[----:B0-----:R-:W2:Y:S02]  /*4e00*/  LDL.LU R227, [R1+0x100] ;  /* 0x0001000001e37983 */ /* 0x001ea40000300800 */
[----:B--2---:R-:W-:-:S05]  /*4e10*/  FADD R227, R59, R227 ;  /* 0x000000e33be37221 */ /* 0x004fca0000000000 */
[----:B------:R0:W-:Y:S04]  /*4e20*/  STL [R1+0x4], R227 ;  /* 0x000004e301007387 */ /* 0x0001e80000100800 */
        /* <DEDUP_REMOVED lines=83> */
[----:B------:R0:W-:Y:S02]  /*5360*/  STL [R1+0x74], R227 ;  /* 0x000074e301007387 */ /* 0x0001e40000100800 */
.L_x_33:
[----:B------:R-:W-:Y:S02]  /*5370*/  WARPGROUP.DEPBAR.LE gsb0, 0x0 ;  /* 0x00008000000079c5 */ /* 0x000fe40000010000 */
[----:B------:R-:W2:Y:S02]  /*5380*/  LDC R24, c[0x0][0x28c] ;  /* 0x0000a300ff187b82 */ /* 0x000ea40000000800 */
[----:B--2---:R-:W-:-:S13]  /*5390*/  ISETP.GE.AND P0, PT, R24, 0x1, PT ;  /* 0x000000011800780c */ /* 0x004fda0003f06270 */
[----:B------:R-:W-:Y:S05]  /*53a0*/  @!P0 BRA `(.L_x_34) ;  /* 0x0000000000648947 */ /* 0x000fea0003800000 */
[----:B------:R-:W-:-:S06]  /*53b0*/  UISETP.NE.AND UP0, UPT, UR23, 0x3, UPT ;  /* 0x000000031700788c */ /* 0x000fcc000bf05270 */
[----:B------:R-:W-:-:S13]  /*53c0*/  PLOP3.LUT P0, PT, PT, PT, UP0, 0x80, 0x0 ;  /* 0x000000000000781c */ /* 0x000fda0003f0f008 */
[----:B------:R-:W-:Y:S05]  /*53d0*/  @!P0 BRA `(.L_x_35) ;  /* 0x0000000000048947 */ /* 0x000fea0003800000 */
[----:B------:R-:W-:Y:S01]  /*53e0*/  BPT.TRAP 0x1 ;  /* 0x000000040000795c */ /* 0x000fe20000300000 */
.L_x_35:
[----:B0-----:R-:W2:Y:S01]  /*53f0*/  LDL R227, [R1+0x78] ;  /* 0x0000780001e37983 */ /* 0x001ea20000100800 */
[----:B------:R-:W-:Y:S01]  /*5400*/  BSSY B0, `(.L_x_36) ;  /* 0x000000f000007945 */ /* 0x000fe20003800000 */
[----:B--2---:R-:W-:-:S13]  /*5410*/  ISETP.NE.AND P0, PT, R227, RZ, PT ;  /* 0x000000ffe300720c */ /* 0x004fda0003f05270 */
[----:B------:R-:W-:Y:S05]  /*5420*/  @!P0 BRA `(.L_x_37) ;  /* 0x0000000000308947 */ /* 0x000fea0003800000 */
[----:B------:R-:W2:Y:S01]  /*5430*/  LDL R227, [R1+0x7c] ;  /* 0x00007c0001e37983 */ /* 0x000ea20000100800 */
[----:B------:R-:W-:-:S04]  /*5440*/  UISETP.LT.AND UP0, UPT, UR9, 0x1, UPT ;  /* 0x000000010900788c */ /* 0x000fc8000bf01270 */
[----:B------:R-:W-:-:S04]  /*5450*/  USEL UR8, UR9, 0x1, UP0 ;  /* 0x0000000109087887 */ /* 0x000fc80008000000 */
[----:B------:R-:W-:-:S04]  /*5460*/  UIADD3 UR8, UR5, UR9, -UR8 ;  /* 0x0000000905087290 */ /* 0x000fc8000fffe808 */
[----:B------:R-:W-:-:S04]  /*5470*/  UIMAD.WIDE.U32 UR6, UR8, 0x38e38e39, URZ ;  /* 0x38e38e39080678a5 */ /* 0x000fc8000f8e003f */
[----:B------:R-:W-:-:S04]  /*5480*/  USHF.R.U32.HI UR6, URZ, 0x1, UR7 ;  /* 0x000000013f067899 */ /* 0x000fc80008011607 */
[----:B------:R-:W-:-:S04]  /*5490*/  UIMAD UR8, UR6, -0x9, UR8 ;  /* 0xfffffff7060878a4 */ /* 0x000fc8000f8e0208 */
[----:B------:R-:W-:-:S04]  /*54a0*/  ULEA UR8, UR8, UR10, 0x3 ;  /* 0x0000000a08087291 */ /* 0x000fc8000f8e183f */
[----:B------:R-:W-:-:S06]  /*54b0*/  UIADD3 UR8, UR8, 0x48, URZ ;  /* 0x0000004808087890 */ /* 0x000fcc000fffe03f */
[----:B------:R-:W-:-:S05]  /*54c0*/  IMAD.U32 R24, RZ, RZ, UR8 ;  /* 0x00000008ff187e24 */ /* 0x000fca000f8e00ff */
[----:B--2---:R-:W-:-:S04]  /*54d0*/  PRMT R24, R227, 0x654, R24 ;  /* 0x00000654e3187816 */ /* 0x004fc80000000018 */
[----:B------:R0:W-:Y:S03]  /*54e0*/  SYNCS.ARRIVE.TRANS64.RED.A1T0 RZ, [R24+URZ], RZ ;  /* 0x000000ff18ff79a7 */ /* 0x0001e6000810043f */
.L_x_37:
[----:B------:R-:W-:Y:S05]  /*54f0*/  BSYNC B0 ;  /* 0x0000000000007941 */ /* 0x000fea0003800000 */
.L_x_36:
[----:B------:R-:W-:-:S06]  /*5500*/  UISETP.GT.U32.AND UP0, UPT, UR13, 0x1, UPT ;  /* 0x000000010d00788c */ /* 0x000fcc000bf04070 */
[----:B------:R-:W-:-:S13]  /*5510*/  PLOP3.LUT P0, PT, PT, PT, UP0, 0x80, 0x0 ;  /* 0x000000000000781c */ /* 0x000fda0003f0f008 */
[----:B------:R-:W-:Y:S05]  /*5520*/  @P0 BRA `(.L_x_34) ;  /* 0x0000000000040947 */ /* 0x000fea0003800000 */
[----:B------:R-:W-:Y:S01]  /*5530*/  BPT.TRAP 0x1 ;  /* 0x000000040000795c */ /* 0x000fe20000300000 */
.L_x_34:
[----:B-----5:R2:W-:Y:S01]  /*5540*/  STL [R1+0x94], R2 ;  /* 0x0000940201007387 */ /* 0x0205e20000100800 */
[----:B------:R-:W3:Y:S01]  /*5550*/  LDC R29, c[0x0][0x288] ;  /* 0x0000a200ff1d7b82 */ /* 0x000ee20000000800 */
[----:B------:R-:W-:Y:S02]  /*5560*/  UIADD3 UR10, UR9, UR5, URZ ;  /* 0x00000005090a7290 */ /* 0x000fe4000fffe03f */
[----:B------:R-:W-:Y:S01]  /*5570*/  USHF.R.S32.HI UR11, URZ, 0x1f, UR22 ;  /* 0x0000001f3f0b7899 */ /* 0x000fe20008011416 */
[----:B------:R-:W-:Y:S01]  /*5580*/  ULDC.64 UR6, c[0x0][0x5d0] ;  /* 0x0001740000067ab9 */ /* 0x000fe20000000a00 */
[----:B------:R-:W-:Y:S01]  /*5590*/  ULDC UR12, c[0x0][0x284] ;  /* 0x0000a100000c7ab9 */ /* 0x000fe20000000800 */
[----:B--2---:R-:W2:Y:S04]  /*55a0*/  LDL.LU R2, [R1+0x88] ;  /* 0x0000880001027983 */ /* 0x004ea80000300800 */
[----:B------:R4:W-:Y:S04]  /*55b0*/  STL [R1+0x90], R0 ;  /* 0x0000900001007387 */ /* 0x0009e80000100800 */
[----:B0-----:R-:W3:Y:S01]  /*55c0*/  LDL.LU R227, [R1+0x8c] ;  /* 0x00008c0001e37983 */ /* 0x001ee20000300800 */
[----:B----4-:R-:W0:Y:S02]  /*55d0*/  S2R R0, SR_TID.X ;  /* 0x0000000000007919 */ /* 0x010e240000002100 */
[----:B0-----:R-:W-:-:S02]  /*55e0*/  SHF.R.U32.HI R24, RZ, 0x2, R0 ;  /* 0x00000002ff187819 */ /* 0x001fc40000011600 */
[----:B------:R-:W-:Y:S02]  /*55f0*/  LOP3.LUT R26, R0, 0x60, RZ, 0xc0, !PT ;  /* 0x00000060001a7812 */ /* 0x000fe400078ec0ff */
[----:B------:R-:W-:Y:S02]  /*5600*/  SHF.R.U32.HI R27, RZ, 0x7, R0 ;  /* 0x00000007ff1b7819 */ /* 0x000fe40000011600 */
[----:B------:R-:W-:Y:S02]  /*5610*/  LOP3.LUT R25, R24, 0x7, RZ, 0xc0, !PT ;  /* 0x0000000718197812 */ /* 0x000fe400078ec0ff */
[----:B------:R-:W-:Y:S02]  /*5620*/  SHF.R.U32.HI R28, RZ, 0x1, R26 ;  /* 0x00000001ff1c7819 */ /* 0x000fe4000001161a */
[----:B------:R-:W-:Y:S02]  /*5630*/  LOP3.LUT R24, R27, 0x1, RZ, 0xc0, !PT ;  /* 0x000000011b187812 */ /* 0x000fe400078ec0ff */
[----:B------:R-:W-:Y:S01]  /*5640*/  IADD3 R27, RZ, -R28, -R25 ;  /* 0x8000001cff1b7210 */ /* 0x000fe20007ffe819 */
[----:B------:R-:W-:-:S02]  /*5650*/  IMAD.SHL.U32 R32, R0, 0x2, RZ ;  /* 0x0000000200207824 */ /* 0x000fc400078e00ff */
[C---:B------:R-:W-:Y:S02]  /*5660*/  IMAD.SHL.U32 R26, R24.reuse, 0x40, RZ ;  /* 0x00000040181a7824 */ /* 0x040fe400078e00ff */
[----:B------:R-:W-:Y:S01]  /*5670*/  IMAD R42, R24, -0x40, R27 ;  /* 0xffffffc0182a7824 */ /* 0x000fe200078e021b */
[----:B------:R-:W-:Y:S01]  /*5680*/  LOP3.LUT R24, R0, 0x3, RZ, 0xc0, !PT ;  /* 0x0000000300187812 */ /* 0x000fe200078ec0ff */
[----:B--2---:R-:W-:Y:S02]  /*5690*/  IMAD.SHL.U32 R41, R2, 0x80, RZ ;  /* 0x0000008002297824 */ /* 0x004fe400078e00ff */
[----:B------:R0:W5:Y:S04]  /*56a0*/  LDL.LU R2, [R1+0x94] ;  /* 0x0000940001027983 */ /* 0x0001680000300800 */
[----:B------:R0:W5:Y:S01]  /*56b0*/  LDL.LU R0, [R1+0x90] ;  /* 0x0000900001007983 */ /* 0x0001620000300800 */
[----:B------:R-:W-:Y:S01]  /*56c0*/  LOP3.LUT R43, R26, 0x40, R25, 0xe2, !PT ;  /* 0x000000401a2b7812 */ /* 0x000fe200078ee219 */
[----:B---3--:R-:W-:Y:S01]  /*56d0*/  IMAD.SHL.U32 R25, R227, 0x100, RZ ;  /* 0x00000100e3197824 */ /* 0x008fe200078e00ff */
[----:B------:R-:W-:Y:S01]  /*56e0*/  UISETP.GT.U32.AND UP0, UPT, UR10, 0x8, UPT ;  /* 0x000000080a00788c */ /* 0x000fe2000bf04070 */
[C---:B------:R-:W-:Y:S01]  /*56f0*/  ISETP.GE.AND P0, PT, R41.reuse, R29, PT ;  /* 0x0000001d2900720c */ /* 0x040fe20003f06270 */
[----:B------:R-:W-:Y:S01]  /*5700*/  UIMAD UR5, UR11, UR6, URZ ;  /* 0x000000060b0572a4 */ /* 0x000fe2000f8e023f */
[----:B------:R-:W-:Y:S01]  /*5710*/  LOP3.LUT R32, R41, 0x6, R32, 0xf8, !PT ;  /* 0x0000000629207812 */ /* 0x000fe200078ef820 */
[----:B------:R-:W-:Y:S01]  /*5720*/  UISETP.LT.U32.AND UP0, UPT, UR9, 0x9, UP0 ;  /* 0x000000090900788c */ /* 0x000fe20008701070 */
[----:B------:R-:W-:Y:S01]  /*5730*/  ISETP.GE.OR P0, PT, R25, UR12, P0 ;  /* 0x0000000c19007c0c */ /* 0x000fe20008706670 */
[----:B------:R-:W-:Y:S01]  /*5740*/  UISETP.GE.U32.AND UP1, UPT, UR9, 0x9, UPT ;  /* 0x000000090900788c */ /* 0x000fe2000bf26070 */
[----:B------:R-:W-:Y:S01]  /*5750*/  IMAD.U32 R27, RZ, RZ, UR6 ;  /* 0x00000006ff1b7e24 */ /* 0x000fe2000f8e00ff */
[----:B------:R-:W-:Y:S01]  /*5760*/  UIMAD UR8, UR22, UR7, UR5 ;  /* 0x00000007160872a4 */ /* 0x000fe2000f8e0205 */
[----:B------:R-:W-:Y:S01]  /*5770*/  SHF.R.S32.HI R33, RZ, 0x1f, R32 ;  /* 0x0000001fff217819 */ /* 0x000fe20000011420 */
[----:B------:R-:W-:-:S02]  /*5780*/  UIMAD.WIDE.U32 UR6, UR10, 0x38e38e39, URZ ;  /* 0x38e38e390a0678a5 */ /* 0x000fc4000f8e003f */
[----:B------:R-:W-:Y:S02]  /*5790*/  USEL UR5, URZ, 0x1, !UP0 ;  /* 0x000000013f057887 */ /* 0x000fe4000c000000 */
[----:B------:R-:W-:Y:S01]  /*57a0*/  USHF.R.U32.HI UR6, URZ, 0x1, UR7 ;  /* 0x000000013f067899 */ /* 0x000fe20008011607 */
[----:B------:R-:W-:Y:S01]  /*57b0*/  IMAD.WIDE.U32 R26, R27, UR22, R32 ;  /* 0x000000161b1a7c25 */ /* 0x000fe2000f8e0020 */
[----:B------:R-:W-:Y:S01]  /*57c0*/  ULOP3.LUT UR4, UR4, UR5, URZ, 0x3c, !UPT ;  /* 0x0000000504047292 */ /* 0x000fe2000f8e3c3f */
[----:B------:R-:W-:Y:S02]  /*57d0*/  IADD3 R42, -R25, UR12, R42 ;  /* 0x0000000c192a7c10 */ /* 0x000fe4000fffe12a */
[----:B------:R-:W-:Y:S01]  /*57e0*/  IMAD.WIDE R38, R227, 0x100, RZ ;  /* 0x00000100e3267825 */ /* 0x000fe200078e02ff */
[----:B------:R-:W-:Y:S02]  /*57f0*/  UIMAD UR5, UR6, -0x9, UR10 ;  /* 0xfffffff7060578a4 */ /* 0x000fe4000f8e020a */
[----:B------:R-:W-:Y:S01]  /*5800*/  @UP1 ULOP3.LUT UR4, UR4, 0x1, UR6, 0x78, !UPT ;  /* 0x0000000104041892 */ /* 0x000fe2000f8e7806 */
[----:B------:R-:W-:-:S02]  /*5810*/  IMAD R24, R24, -0x2, R29 ;  /* 0xfffffffe18187824 */ /* 0x000fc400078e021d */
[----:B------:R-:W-:Y:S01]  /*5820*/  VIADD R27, R27, UR8 ;  /* 0x000000081b1b7c36 */ /* 0x000fe20008000000 */
[----:B------:R-:W-:Y:S01]  /*5830*/  LOP3.LUT R43, R38, R43, R28, 0xfe, !PT ;  /* 0x0000002b262b7212 */ /* 0x000fe200078efe1c */
[----:B------:R-:W-:Y:S02]  /*5840*/  IMAD.IADD R41, R24, 0x1, -R41 ;  /* 0x0000000118297824 */ /* 0x000fe400078e0a29 */
[----:B------:R-:W-:Y:S01]  /*5850*/  IMAD.MOV.U32 R40, RZ, RZ, -0x1 ;  /* 0xffffffffff287424 */ /* 0x000fe200078e00ff */
[----:B0-----:R-:W-:Y:S06]  /*5860*/  @P0 BRA `(.L_x_38) ;  /* 0x0000008c00fc0947 */ /* 0x001fec0003800000 */
[----:B------:R-:W0:Y:S01]  /*5870*/  LDC.64 R28, c[0x0][0x5c8] ;  /* 0x00017200ff1c7b82 */ /* 0x000e220000000a00 */
[----:B------:R-:W-:Y:S01]  /*5880*/  ULDC.64 UR6, c[0x0][0x5c0] ;  /* 0x0001700000067ab9 */ /* 0x000fe20000000a00 */
[----:B------:R-:W-:Y:S01]  /*5890*/  BSSY B0, `(.L_x_38) ;  /* 0x00008fc000007945 */ /* 0x000fe20003800000 */
[-C--:B0-----:R-:W-:Y:S01]  /*58a0*/  IMAD R24, R39, R28.reuse, RZ ;  /* 0x0000001c27187224 */ /* 0x081fe200078e02ff */
[----:B------:R-:W-:Y:S01]  /*58b0*/  SHF.L.U64.HI R34, R28, 0x3, R29 ;  /* 0x000000031c227819 */ /* 0x000fe2000001021d */
[----:B------:R-:W-:-:S04]  /*58c0*/  IMAD.WIDE.U32 R26, R43, R28, R26 ;  /* 0x0000001c2b1a7225 */ /* 0x000fc800078e001a */
[----:B------:R-:W-:Y:S01]  /*58d0*/  IMAD R25, R43, R29, R24 ;  /* 0x0000001d2b197224 */ /* 0x000fe200078e0218 */
[----:B------:R-:W-:Y:S01]  /*58e0*/  IADD3 R24, P3, R26, UR6, RZ ;  /* 0x000000061a187c10 */ /* 0x000fe2000ff7e0ff */
[C---:B------:R-:W-:Y:S01]  /*58f0*/  IMAD.SHL.U32 R35, R28.reuse, 0x8, RZ ;  /* 0x000000081c237824 */ /* 0x040fe200078e00ff */
[----:B------:R-:W-:Y:S01]  /*5900*/  LEA R30, P2, R28, R26, 0x7 ;  /* 0x0000001a1c1e7211 */ /* 0x000fe200078438ff */
[----:B------:R-:W-:-:S03]  /*5910*/  IMAD.IADD R27, R27, 0x1, R25 ;  /* 0x000000011b1b7824 */ /* 0x000fc600078e0219 */
[----:B------:R-:W-:Y:S02]  /*5920*/  IADD3 R26, P1, P0, R26, UR6, R35 ;  /* 0x000000061a1a7c10 */ /* 0x000fe4000f83e023 */
[----:B------:R-:W-:Y:S02]  /*5930*/  IADD3.X R25, R27, UR7, RZ, P3, !PT ;  /* 0x000000071b197c10 */ /* 0x000fe40009ffe4ff */
[----:B------:R-:W-:Y:S02]  /*5940*/  FSETP.NEU.AND P3, PT, RZ, UR21, PT ;  /* 0x00000015ff007c0b */ /* 0x000fe4000bf6d000 */
[----:B------:R-:W-:Y:S02]  /*5950*/  LEA.HI.X R31, R28, R27, R29, 0x7, P2 ;  /* 0x0000001b1c1f7211 */ /* 0x000fe400010f3c1d */
[C---:B------:R-:W-:Y:S02]  /*5960*/  IADD3 R28, P2, R30.reuse, UR6, RZ ;  /* 0x000000061e1c7c10 */ /* 0x040fe4000ff5e0ff */
[----:B------:R-:W-:-:S02]  /*5970*/  IADD3 R30, P5, P6, R30, UR6, R35 ;  /* 0x000000061e1e7c10 */ /* 0x000fc4000febe023 */
[----:B------:R-:W-:Y:S02]  /*5980*/  IADD3.X R29, R31, UR7, RZ, P2, !PT ;  /* 0x000000071f1d7c10 */ /* 0x000fe400097fe4ff */
[--C-:B------:R-:W-:Y:S02]  /*5990*/  IADD3.X R27, R27, UR7, R34.reuse, P1, P0 ;  /* 0x000000071b1b7c10 */ /* 0x100fe40008fe0422 */
[----:B------:R-:W-:Y:S01]  /*59a0*/  IADD3.X R31, R31, UR7, R34, P5, P6 ;  /* 0x000000071f1f7c10 */ /* 0x000fe2000afec422 */
[----:B------:R-:W-:Y:S06]  /*59b0*/  @!P3 BRA `(.L_x_39) ;  /* 0x0000006c001cb947 */ /* 0x000fec0003800000 */
[----:B------:R-:W-:Y:S01]  /*59c0*/  ULDC.64 UR16, c[0x0][0x5b8] ;  /* 0x00016e0000107ab9 */ /* 0x000fe20000000a00 */
[----:B------:R-:W-:Y:S01]  /*59d0*/  ISETP.GE.AND P0, PT, R42, 0x1, PT ;  /* 0x000000012a00780c */ /* 0x000fe20003f06270 */
[----:B------:R-:W-:Y:S02]  /*59e0*/  UIMAD UR6, UR11, UR16, URZ ;  /* 0x000000100b0672a4 */ /* 0x000fe4000f8e023f */
[----:B------:R-:W-:Y:S01]  /*59f0*/  IMAD.U32 R35, RZ, RZ, UR16 ;  /* 0x00000010ff237e24 */ /* 0x000fe2000f8e00ff */
[----:B------:R-:W-:Y:S01]  /*5a00*/  BSSY B1, `(.L_x_40) ;  /* 0x0000010000017945 */ /* 0x000fe20003800000 */
[----:B------:R-:W-:Y:S01]  /*5a10*/  ISETP.LT.OR P3, PT, R41, 0x1, !P0 ;  /* 0x000000012900780c */ /* 0x000fe20004761670 */
[----:B------:R-:W-:Y:S02]  /*5a20*/  UIMAD UR6, UR22, UR17, UR6 ;  /* 0x00000011160672a4 */ /* 0x000fe4000f8e0206 */
[----:B------:R-:W-:Y:S01]  /*5a30*/  IMAD.WIDE.U32 R32, R35, UR22, R32 ;  /* 0x0000001623207c25 */ /* 0x000fe2000f8e0020 */
[----:B------:R-:W-:-:S03]  /*5a40*/  ULDC.64 UR10, c[0x0][0x5a8] ;  /* 0x00016a00000a7ab9 */ /* 0x000fc60000000a00 */
[----:B------:R-:W-:Y:S02]  /*5a50*/  IMAD.MOV.U32 R36, RZ, RZ, R32 ;  /* 0x000000ffff247224 */ /* 0x000fe400078e0020 */
[----:B------:R-:W-:Y:S01]  /*5a60*/  VIADD R37, R33, UR6 ;  /* 0x0000000621257c36 */ /* 0x000fe20008000000 */
[----:B------:R-:W-:Y:S02]  /*5a70*/  ULDC.64 UR6, c[0x0][0x5b0] ;  /* 0x00016c0000067ab9 */ /* 0x000fe40000000a00 */
[----:B------:R-:W-:Y:S02]  /*5a80*/  IMAD R34, R39, UR6, RZ ;  /* 0x0000000627227c24 */ /* 0x000fe4000f8e02ff */
[----:B------:R-:W-:-:S04]  /*5a90*/  IMAD.WIDE.U32 R32, R43, UR6, R36 ;  /* 0x000000062b207c25 */ /* 0x000fc8000f8e0024 */
[--C-:B------:R-:W-:Y:S01]  /*5aa0*/  IMAD R35, R43, UR7, R34.reuse ;  /* 0x000000072b237c24 */ /* 0x100fe2000f8e0222 */
[----:B------:R-:W-:Y:S02]  /*5ab0*/  IADD3 R32, P1, R32, UR10, RZ ;  /* 0x0000000a20207c10 */ /* 0x000fe4000ff3e0ff */
[----:B------:R-:W-:Y:S02]  /*5ac0*/  PRMT R34, RZ, 0x7610, R34 ;  /* 0x00007610ff227816 */ /* 0x000fe40000000022 */
[----:B------:R-:W-:Y:S01]  /*5ad0*/  IADD3.X R33, R33, UR11, R35, P1, !PT ;  /* 0x0000000b21217c10 */ /* 0x000fe20008ffe423 */
[----:B------:R-:W-:Y:S08]  /*5ae0*/  @P3 BRA `(.L_x_41) ;  /* 0x0000000000043947 */ /* 0x000ff00003800000 */
[----:B------:R0:W5:Y:S02]  /*5af0*/  LDG.E.U8 R34, desc[UR14][R32.64] ;  /* 0x0000000e20227981 */ /* 0x000164000c1e1100 */
.L_x_41:
[----:B------:R-:W-:Y:S05]  /*5b00*/  BSYNC B1 ;  /* 0x0000000000017941 */ /* 0x000fea0003800000 */
.L_x_40:
[----:B-----5:R-:W-:Y:S01]  /*5b10*/  LOP3.LUT R34, R34, 0xff, RZ, 0xc0, !PT ;  /* 0x000000ff22227812 */ /* 0x020fe200078ec0ff */
[----:B------:R-:W-:Y:S01]  /*5b20*/  BSSY B1, `(.L_x_42) ;  /* 0x000000b000017945 */ /* 0x000fe20003800000 */
[----:B------:R-:W-:Y:S02]  /*5b30*/  ISETP.LT.OR P2, PT, R41, 0x2, !P0 ;  /* 0x000000022900780c */ /* 0x000fe40004741670 */
[----:B------:R-:W-:-:S05]  /*5b40*/  F2FP.F16.E4M3.UNPACK_B R34, R34 ;  /* 0x00000022ff22723e */ /* 0x000fca00020006ff */
[----:B------:R-:W-:-:S05]  /*5b50*/  HADD2.F32 R34, -RZ, R34.H0_H0 ;  /* 0x20000022ff227230 */ /* 0x000fca0000004100 */
[----:B------:R-:W-:Y:S01]  /*5b60*/  FMUL R35, R34, UR21 ;  /* 0x0000001522237c20 */ /* 0x000fe20008400000 */
[----:B------:R-:W-:-:S03]  /*5b70*/  PRMT R34, RZ, 0x7610, R34 ;  /* 0x00007610ff227816 */ /* 0x000fc60000000022 */
[----:B------:R-:W-:-:S05]  /*5b80*/  FFMA R35, R226, UR20, R35 ;  /* 0x00000014e2237c23 */ /* 0x000fca0008000023 */
[----:B------:R-:W-:-:S05]  /*5b90*/  F2FP.SATFINITE.E4M3.F32.PACK_AB_MERGE_C R35, RZ, R35, RZ ;  /* 0x00000023ff23723e */ /* 0x000fca00048070ff */
[----:B------:R2:W-:Y:S01]  /*5ba0*/  @!P3 STG.E.U8 desc[UR14][R24.64], R35 ;  /* 0x000000231800b986 */ /* 0x0005e2000c10110e */
[----:B------:R-:W-:Y:S05]  /*5bb0*/  @P2 BRA `(.L_x_43) ;  /* 0x0000000000042947 */ /* 0x000fea0003800000 */
[----:B------:R3:W5:Y:S02]  /*5bc0*/  LDG.E.U8 R34, desc[UR14][R32.64+0x1] ;  /* 0x0000010e20227981 */ /* 0x000764000c1e1100 */
.L_x_43:
[----:B------:R-:W-:Y:S05]  /*5bd0*/  BSYNC B1 ;  /* 0x0000000000017941 */ /* 0x000fea0003800000 */
.L_x_42:
[----:B-----5:R-:W-:Y:S01]  /*5be0*/  LOP3.LUT R34, R34, 0xff, RZ, 0xc0, !PT ;  /* 0x000000ff22227812 */ /* 0x020fe200078ec0ff */
[----:B------:R-:W-:Y:S01]  /*5bf0*/  BSSY B1, `(.L_x_44) ;  /* 0x0000013000017945 */ /* 0x000fe20003800000 */
[----:B------:R-:W-:Y:S02]  /*5c00*/  IADD3 R45, P1, R43, 0x8, RZ ;  /* 0x000000082b2d7810 */ /* 0x000fe40007f3e0ff */
[----:B------:R-:W-:-:S03]  /*5c10*/  F2FP.F16.E4M3.UNPACK_B R34, R34 ;  /* 0x00000022ff22723e */ /* 0x000fc600020006ff */
[----:B--2---:R-:W-:Y:S01]  /*5c20*/  IMAD.X R35, RZ, RZ, R39, P1 ;  /* 0x000000ffff237224 */ /* 0x004fe200008e0627 */
[----:B------:R-:W-:Y:S01]  /*5c30*/  ISETP.GE.AND P1, PT, R42, 0x9, PT ;  /* 0x000000092a00780c */ /* 0x000fe20003f26270 */
[----:B------:R-:W-:Y:S02]  /*5c40*/  HADD2.F32 R34, -RZ, R34.H0_H0 ;  /* 0x20000022ff227230 */ /* 0x000fe40000004100 */
[----:B------:R-:W-:Y:S01]  /*5c50*/  IMAD R46, R35, UR6, RZ ;  /* 0x00000006232e7c24 */ /* 0x000fe2000f8e02ff */
[----:B------:R-:W-:Y:S02]  /*5c60*/  ISETP.LT.OR P5, PT, R41, 0x1, !P1 ;  /* 0x000000012900780c */ /* 0x000fe40004fa1670 */
[----:B------:R-:W-:Y:S01]  /*5c70*/  FMUL R44, R34, UR21 ;  /* 0x00000015222c7c20 */ /* 0x000fe20008400000 */
[----:B------:R-:W-:-:S04]  /*5c80*/  IMAD.WIDE.U32 R34, R45, UR6, R36 ;  /* 0x000000062d227c25 */ /* 0x000fc8000f8e0024 */
[----:B------:R-:W-:Y:S01]  /*5c90*/  FFMA R44, R225, UR20, R44 ;  /* 0x00000014e12c7c23 */ /* 0x000fe2000800002c */
[----:B------:R-:W-:Y:S01]  /*5ca0*/  IMAD R45, R45, UR7, R46 ;  /* 0x000000072d2d7c24 */ /* 0x000fe2000f8e022e */
[----:B------:R-:W-:-:S03]  /*5cb0*/  IADD3 R34, P3, R34, UR10, RZ ;  /* 0x0000000a22227c10 */ /* 0x000fc6000ff7e0ff */
[----:B------:R-:W-:Y:S02]  /*5cc0*/  F2FP.SATFINITE.E4M3.F32.PACK_AB_MERGE_C R47, RZ, R44, RZ ;  /* 0x0000002cff2f723e */ /* 0x000fe400048070ff */
[----:B------:R-:W-:Y:S02]  /*5cd0*/  IADD3.X R35, R35, UR11, R45, P3, !PT ;  /* 0x0000000b23237c10 */ /* 0x000fe40009ffe42d */
[----:B------:R-:W-:Y:S01]  /*5ce0*/  PRMT R44, RZ, 0x7610, R44 ;  /* 0x00007610ff2c7816 */ /* 0x000fe2000000002c */
[----:B------:R2:W-:Y:S01]  /*5cf0*/  @!P2 STG.E.U8 desc[UR14][R24.64+0x1], R47 ;  /* 0x0000012f1800a986 */ /* 0x0005e2000c10110e */
[----:B------:R-:W-:Y:S05]  /*5d00*/  @P5 BRA `(.L_x_45) ;  /* 0x0000000000045947 */ /* 0x000fea0003800000 */
[----:B------:R4:W5:Y:S02]  /*5d10*/  LDG.E.U8 R44, desc[UR14][R34.64] ;  /* 0x0000000e222c7981 */ /* 0x000964000c1e1100 */
.L_x_45:
[----:B------:R-:W-:Y:S05]  /*5d20*/  BSYNC B1 ;  /* 0x0000000000017941 */ /* 0x000fea0003800000 */
.L_x_44:
        /* <DEDUP_REMOVED lines=12> */
.L_x_47:
[----:B------:R-:W-:Y:S05]  /*5df0*/  BSYNC B1 ;  /* 0x0000000000017941 */ /* 0x000fea0003800000 */
.L_x_46:
[----:B-----5:R-:W-:Y:S01]  /*5e00*/  LOP3.LUT R44, R44, 0xff, RZ, 0xc0, !PT ;  /* 0x000000ff2c2c7812 */ /* 0x020fe200078ec0ff */
[----:B------:R-:W-:Y:S01]  /*5e10*/  BSSY B1, `(.L_x_48) ;  /* 0x000000b000017945 */ /* 0x000fe20003800000 */
[----:B------:R-:W-:Y:S02]  /*5e20*/  ISETP.LT.OR P3, PT, R41, 0x9, !P0 ;  /* 0x000000092900780c */ /* 0x000fe40004761670 */
[----:B------:R-:W-:-:S05]  /*5e30*/  F2FP.F16.E4M3.UNPACK_B R44, R44 ;  /* 0x0000002cff2c723e */ /* 0x000fca00020006ff */
[----:B------:R-:W-:-:S05]  /*5e40*/  HADD2.F32 R44, -RZ, R44.H0_H0 ;  /* 0x2000002cff2c7230 */ /* 0x000fca0000004100 */
[----:B------:R-:W-:-:S04]  /*5e50*/  FMUL R44, R44, UR21 ;  /* 0x000000152c2c7c20 */ /* 0x000fc80008400000 */
[----:B------:R-:W-:-:S05]  /*5e60*/  FFMA R44, R223, UR20, R44 ;  /* 0x00000014df2c7c23 */ /* 0x000fca000800002c */
[----:B0-----:R-:W-:Y:S02]  /*5e70*/  F2FP.SATFINITE.E4M3.F32.PACK_AB_MERGE_C R45, RZ, R44, RZ ;  /* 0x0000002cff2d723e */ /* 0x001fe400048070ff */
[----:B------:R-:W-:-:S03]  /*5e80*/  PRMT R44, RZ, 0x7610, R44 ;  /* 0x00007610ff2c7816 */ /* 0x000fc6000000002c */
[----:B------:R0:W-:Y:S01]  /*5e90*/  @!P2 STG.E.U8 desc[UR14][R26.64+0x1], R45 ;  /* 0x0000012d1a00a986 */ /* 0x0001e2000c10110e */
[----:B------:R-:W-:Y:S05]  /*5ea0*/  @P3 BRA `(.L_x_49) ;  /* 0x0000000000043947 */ /* 0x000fea0003800000 */
[----:B------:R0:W5:Y:S02]  /*5eb0*/  LDG.E.U8 R44, desc[UR14][R32.64+0x8] ;  /* 0x0000080e202c7981 */ /* 0x000164000c1e1100 */
.L_x_49:
[----:B------:R-:W-:Y:S05]  /*5ec0*/  BSYNC B1 ;  /* 0x0000000000017941 */ /* 0x000fea0003800000 */
.L_x_48:
[----:B-----5:R-:W-:Y:S01]  /*5ed0*/  LOP3.LUT R44, R44, 0xff, RZ, 0xc0, !PT ;  /* 0x000000ff2c2c7812 */ /* 0x020fe200078ec0ff */
[----:B------:R-:W-:Y:S01]  /*5ee0*/  BSSY B1, `(.L_x_50) ;  /* 0x000000b000017945 */ /* 0x000fe20003800000 */
[----:B------:R-:W-:Y:S02]  /*5ef0*/  ISETP.LT.OR P2, PT, R41, 0xa, !P0 ;  /* 0x0000000a2900780c */ /* 0x000fe40004741670 */
[----:B------:R-:W-:-:S05]  /*5f00*/  F2FP.F16.E4M3.UNPACK_B R44, R44 ;  /* 0x0000002cff2c723e */ /* 0x000fca00020006ff */
[----:B------:R-:W-:-:S05]  /*5f10*/  HADD2.F32 R44, -RZ, R44.H0_H0 ;  /* 0x2000002cff2c7230 */ /* 0x000fca0000004100 */
[----:B0-----:R-:W-:Y:S01]  /*5f20*/  FMUL R45, R44, UR21 ;  /* 0x000000152c2d7c20 */ /* 0x001fe20008400000 */
[----:B------:R-:W-:-:S03]  /*5f30*/  PRMT R44, RZ, 0x7610, R44 ;  /* 0x00007610ff2c7816 */ /* 0x000fc6000000002c */
[----:B------:R-:W-:-:S05]  /*5f40*/  FFMA R45, R222, UR20, R45 ;  /* 0x00000014de2d7c23 */ /* 0x000fca000800002d */
[----:B------:R-:W-:-:S05]  /*5f50*/  F2FP.SATFINITE.E4M3.F32.PACK_AB_MERGE_C R45, RZ, R45, RZ ;  /* 0x0000002dff2d723e */ /* 0x000fca00048070ff */
[----:B------:R0:W-:Y:S01]  /*5f60*/  @!P3 STG.E.U8 desc[UR14][R24.64+0x8], R45 ;  /* 0x0000082d1800b986 */ /* 0x0001e2000c10110e */
[----:B------:R-:W-:Y:S05]  /*5f70*/  @P2 BRA `(.L_x_51) ;  /* 0x0000000000042947 */ /* 0x000fea0003800000 */
[----:B------:R0:W5:Y:S02]  /*5f80*/  LDG.E.U8 R44, desc[UR14][R32.64+0x9] ;  /* 0x0000090e202c7981 */ /* 0x000164000c1e1100 */
.L_x_51:
[----:B------:R-:W-:Y:S05]  /*5f90*/  BSYNC B1 ;  /* 0x0000000000017941 */ /* 0x000fea0003800000 */
.L_x_50:
        /* <DEDUP_REMOVED lines=12> */
.L_x_53:
[----:B------:R-:W-:Y:S05]  /*6060*/  BSYNC B1 ;  /* 0x0000000000017941 */ /* 0x000fea0003800000 */
.L_x_52:
        /* <DEDUP_REMOVED lines=12> */
.L_x_55:
[----:B------:R-:W-:Y:S05]  /*6130*/  BSYNC B1 ;  /* 0x0000000000017941 */ /* 0x000fea0003800000 */
.L_x_54:
        /* <DEDUP_REMOVED lines=12> */
.L_x_57:
[----:B------:R-:W-:Y:S05]  /*6200*/  BSYNC B1 ;  /* 0x0000000000017941 */ /* 0x000fea0003800000 */
.L_x_56:
        /* <DEDUP_REMOVED lines=12> */
.L_x_59:
[----:B------:R-:W-:Y:S05]  /*62d0*/  BSYNC B1 ;  /* 0x0000000000017941 */ /* 0x000fea0003800000 */
.L_x_58:
        /* <DEDUP_REMOVED lines=12> */
.L_x_61:
[----:B------:R-:W-:Y:S05]  /*63a0*/  BSYNC B1 ;  /* 0x0000000000017941 */ /* 0x000fea0003800000 */
.L_x_60:
        /* <DEDUP_REMOVED lines=12> */
.L_x_63:
[----:B------:R-:W-:Y:S05]  /*6470*/  BSYNC B1 ;  /* 0x0000000000017941 */ /* 0x000fea0003800000 */
.L_x_62:
        /* <DEDUP_REMOVED lines=12> */
.L_x_65:
[----:B------:R-:W-:Y:S05]  /*6540*/  BSYNC B1 ;  /* 0x0000000000017941 */ /* 0x000fea0003800000 */
.L_x_64:
        /* <DEDUP_REMOVED lines=12> */
.L_x_67:
[----:B------:R-:W-:Y:S05]  /*6610*/  BSYNC B1 ;  /* 0x0000000000017941 */ /* 0x000fea0003800000 */
.L_x_66:
        /* <DEDUP_REMOVED lines=12> */
.L_x_69:
[----:B------:R-:W-:Y:S05]  /*66e0*/  BSYNC B1 ;  /* 0x0000000000017941 */ /* 0x000fea0003800000 */
.L_x_68:
        /* <DEDUP_REMOVED lines=12> */
.L_x_71:
[----:B------:R-:W-:Y:S05]  /*67b0*/  BSYNC B1 ;  /* 0x0000000000017941 */ /* 0x000fea0003800000 */
.L_x_70:
        /* <DEDUP_REMOVED lines=12> */
.L_x_73:
[----:B------:R-:W-:Y:S05]  /*6880*/  BSYNC B1 ;  /* 0x0000000000017941 */ /* 0x000fea0003800000 */
.L_x_72:
        /* <DEDUP_REMOVED lines=12> */
.L_x_75:
[----:B------:R-:W-:Y:S05]  /*6950*/  BSYNC B1 ;  /* 0x0000000000017941 */ /* 0x000fea0003800000 */
.L_x_74:
        /* <DEDUP_REMOVED lines=12> */
.L_x_77:
[----:B------:R-:W-:Y:S05]  /*6a20*/  BSYNC B1 ;  /* 0x0000000000017941 */ /* 0x000fea0003800000 */
.L_x_76:
        /* <DEDUP_REMOVED lines=12> */
.L_x_79:
[----:B------:R-:W-:Y:S05]  /*6af0*/  BSYNC B1 ;  /* 0x0000000000017941 */ /* 0x000fea0003800000 */
.L_x_78:
        /* <DEDUP_REMOVED lines=12> */
.L_x_81:
[----:B------:R-:W-:Y:S05]  /*6bc0*/  BSYNC B1 ;  /* 0x0000000000017941 */ /* 0x000fea0003800000 */
.L_x_80:
        /* <DEDUP_REMOVED lines=12> */
.L_x_83:
[----:B------:R-:W-:Y:S05]  /*6c90*/  BSYNC B1 ;  /* 0x0000000000017941 */ /* 0x000fea0003800000 */
.L_x_82:
        /* <DEDUP_REMOVED lines=12> */
.L_x_85:
[----:B------:R-:W-:Y:S05]  /*6d60*/  BSYNC B1 ;  /* 0x0000000000017941 */ /* 0x000fea0003800000 */
.L_x_84:
        /* <DEDUP_REMOVED lines=12> */
.L_x_87:
[----:B------:R-:W-:Y:S05]  /*6e30*/  BSYNC B1 ;  /* 0x0000000000017941 */ /* 0x000fea0003800000 */
.L_x_86:
        /* <DEDUP_REMOVED lines=12> */
.L_x_89:
[----:B------:R-:W-:Y:S05]  /*6f00*/  BSYNC B1 ;  /* 0x0000000000017941 */ /* 0x000fea0003800000 */
.L_x_88:
        /* <DEDUP_REMOVED lines=12> */
.L_x_91:
[----:B------:R-:W-:Y:S05]  /*6fd0*/  BSYNC B1 ;  /* 0x0000000000017941 */ /* 0x000fea0003800000 */
.L_x_90:
        /* <DEDUP_REMOVED lines=12> */
.L_x_93:
[----:B------:R-:W-:Y:S05]  /*70a0*/  BSYNC B1 ;  /* 0x0000000000017941 */ /* 0x000fea0003800000 */
.L_x_92:
        /* <DEDUP_REMOVED lines=12> */
.L_x_95:
[----:B------:R-:W-:Y:S05]  /*7170*/  BSYNC B1 ;  /* 0x0000000000017941 */ /* 0x000fea0003800000 */
.L_x_94:
        /* <DEDUP_REMOVED lines=12> */
.L_x_97:
[----:B------:R-:W-:Y:S05]  /*7240*/  BSYNC B1 ;  /* 0x0000000000017941 */ /* 0x000fea0003800000 */
.L_x_96:
        /* <DEDUP_REMOVED lines=12> */
.L_x_99:
[----:B------:R-:W-:Y:S05]  /*7310*/  BSYNC B1 ;  /* 0x0000000000017941 */ /* 0x000fea0003800000 */
.L_x_98:
        /* <DEDUP_REMOVED lines=12> */
.L_x_101:
[----:B------:R-:W-:Y:S05]  /*73e0*/  BSYNC B1 ;  /* 0x0000000000017941 */ /* 0x000fea0003800000 */
.L_x_100:
        /* <DEDUP_REMOVED lines=12> */
.L_x_103:
[----:B------:R-:W-:Y:S05]  /*74b0*/  BSYNC B1 ;  /* 0x0000000000017941 */ /* 0x000fea0003800000 */
.L_x_102:
        /* <DEDUP_REMOVED lines=12> */
.L_x_105:
[----:B------:R-:W-:Y:S05]  /*7580*/  BSYNC B1 ;  /* 0x0000000000017941 */ /* 0x000fea0003800000 */
.L_x_104:
        /* <DEDUP_REMOVED lines=12> */
.L_x_107:
[----:B------:R-:W-:Y:S05]  /*7650*/  BSYNC B1 ;  /* 0x0000000000017941 */ /* 0x000fea0003800000 */
.L_x_106:
        /* <DEDUP_REMOVED lines=12> */
.L_x_109:
[----:B------:R-:W-:Y:S05]  /*7720*/  BSYNC B1 ;  /* 0x0000000000017941 */ /* 0x000fea0003800000 */
.L_x_108:
        /* <DEDUP_REMOVED lines=12> */
.L_x_111:
[----:B------:R-:W-:Y:S05]  /*77f0*/  BSYNC B1 ;  /* 0x0000000000017941 */ /* 0x000fea0003800000 */
.L_x_110:
        /* <DEDUP_REMOVED lines=12> */
.L_x_113:
[----:B------:R-:W-:Y:S05]  /*78c0*/  BSYNC B1 ;  /* 0x0000000000017941 */ /* 0x000fea0003800000 */
.L_x_112:
        /* <DEDUP_REMOVED lines=12> */
.L_x_115:
[----:B------:R-:W-:Y:S05]  /*7990*/  BSYNC B1 ;  /* 0x0000000000017941 */ /* 0x000fea0003800000 */
.L_x_114:
        /* <DEDUP_REMOVED lines=12> */
.L_x_117:
[----:B------:R-:W-:Y:S05]  /*7a60*/  BSYNC B1 ;  /* 0x0000000000017941 */ /* 0x000fea0003800000 */
.L_x_116:
        /* <DEDUP_REMOVED lines=12> */
.L_x_119:
[----:B------:R-:W-:Y:S05]  /*7b30*/  BSYNC B1 ;  /* 0x0000000000017941 */ /* 0x000fea0003800000 */
.L_x_118:
        /* <DEDUP_REMOVED lines=12> */
.L_x_121:
[----:B------:R-:W-:Y:S05]  /*7c00*/  BSYNC B1 ;  /* 0x0000000000017941 */ /* 0x000fea0003800000 */
.L_x_120:
        /* <DEDUP_REMOVED lines=12> */
.L_x_123:
[----:B------:R-:W-:Y:S05]  /*7cd0*/  BSYNC B1 ;  /* 0x0000000000017941 */ /* 0x000fea0003800000 */
.L_x_122:
        /* <DEDUP_REMOVED lines=12> */
.L_x_125:
[----:B------:R-:W-:Y:S05]  /*7da0*/  BSYNC B1 ;  /* 0x0000000000017941 */ /* 0x000fea0003800000 */
.L_x_124:
        /* <DEDUP_REMOVED lines=12> */
.L_x_127:
[----:B------:R-:W-:Y:S05]  /*7e70*/  BSYNC B1 ;  /* 0x0000000000017941 */ /* 0x000fea0003800000 */
.L_x_126:
        /* <DEDUP_REMOVED lines=12> */
.L_x_129:
[----:B------:R-:W-:Y:S05]  /*7f40*/  BSYNC B1 ;  /* 0x0000000000017941 */ /* 0x000fea0003800000 */
.L_x_128:
        /* <DEDUP_REMOVED lines=12> */
.L_x_131:
[----:B------:R-:W-:Y:S05]  /*8010*/  BSYNC B1 ;  /* 0x0000000000017941 */ /* 0x000fea0003800000 */
.L_x_130:
        /* <DEDUP_REMOVED lines=12> */
.L_x_133:
[----:B------:R-:W-:Y:S05]  /*80e0*/  BSYNC B1 ;  /* 0x0000000000017941 */ /* 0x000fea0003800000 */
.L_x_132:
        /* <DEDUP_REMOVED lines=12> */
.L_x_135:
[----:B------:R-:W-:Y:S05]  /*81b0*/  BSYNC B1 ;  /* 0x0000000000017941 */ /* 0x000fea0003800000 */
.L_x_134:
        /* <DEDUP_REMOVED lines=12> */
.L_x_137:
[----:B------:R-:W-:Y:S05]  /*8280*/  BSYNC B1 ;  /* 0x0000000000017941 */ /* 0x000fea0003800000 */
.L_x_136:
        /* <DEDUP_REMOVED lines=12> */
.L_x_139:
[----:B------:R-:W-:Y:S05]  /*8350*/  BSYNC B1 ;  /* 0x0000000000017941 */ /* 0x000fea0003800000 */
.L_x_138:
        /* <DEDUP_REMOVED lines=12> */
.L_x_141:
[----:B------:R-:W-:Y:S05]  /*8420*/  BSYNC B1 ;  /* 0x0000000000017941 */ /* 0x000fea0003800000 */
.L_x_140:
        /* <DEDUP_REMOVED lines=12> */
.L_x_143:
[----:B------:R-:W-:Y:S05]  /*84f0*/  BSYNC B1 ;  /* 0x0000000000017941 */ /* 0x000fea0003800000 */
.L_x_142:
        /* <DEDUP_REMOVED lines=12> */
.L_x_145:
[----:B------:R-:W-:Y:S05]  /*85c0*/  BSYNC B1 ;  /* 0x0000000000017941 */ /* 0x000fea0003800000 */
.L_x_144:
        /* <DEDUP_REMOVED lines=12> */
.L_x_147:
[----:B------:R-:W-:Y:S05]  /*8690*/  BSYNC B1 ;  /* 0x0000000000017941 */ /* 0x000fea0003800000 */
.L_x_146:
        /* <DEDUP_REMOVED lines=12> */
.L_x_149:
[----:B------:R-:W-:Y:S05]  /*8760*/  BSYNC B1 ;  /* 0x0000000000017941 */ /* 0x000fea0003800000 */
.L_x_148:
        /* <DEDUP_REMOVED lines=12> */
.L_x_151:
[----:B------:R-:W-:Y:S05]  /*8830*/  BSYNC B1 ;  /* 0x0000000000017941 */ /* 0x000fea0003800000 */
.L_x_150:
        /* <DEDUP_REMOVED lines=12> */
.L_x_153:
[----:B------:R-:W-:Y:S05]  /*8900*/  BSYNC B1 ;  /* 0x0000000000017941 */ /* 0x000fea0003800000 */
.L_x_152:
        /* <DEDUP_REMOVED lines=12> */
.L_x_155:
[----:B------:R-:W-:Y:S05]  /*89d0*/  BSYNC B1 ;  /* 0x0000000000017941 */ /* 0x000fea0003800000 */
.L_x_154:
        /* <DEDUP_REMOVED lines=12> */
.L_x_157:
[----:B------:R-:W-:Y:S05]  /*8aa0*/  BSYNC B1 ;  /* 0x0000000000017941 */ /* 0x000fea0003800000 */
.L_x_156:
        /* <DEDUP_REMOVED lines=12> */
.L_x_159:
[----:B------:R-:W-:Y:S05]  /*8b70*/  BSYNC B1 ;  /* 0x0000000000017941 */ /* 0x000fea0003800000 */
.L_x_158:
        /* <DEDUP_REMOVED lines=12> */
.L_x_161:
[----:B------:R-:W-:Y:S05]  /*8c40*/  BSYNC B1 ;  /* 0x0000000000017941 */ /* 0x000fea0003800000 */
.L_x_160:
        /* <DEDUP_REMOVED lines=12> */
.L_x_163:
[----:B------:R-:W-:Y:S05]  /*8d10*/  BSYNC B1 ;  /* 0x0000000000017941 */ /* 0x000fea0003800000 */
.L_x_162:
[----:B-----5:R-:W-:Y:S01]  /*8d20*/  LOP3.LUT R44, R44, 0xff, RZ, 0xc0, !PT ;  /* 0x000000ff2c2c7812 */ /* 0x020fe200078ec0ff */
[----:B------:R-:W-:Y:S01]  /*8d30*/  BSSY B1, `(.L_x_164) ;  /* 0x000000b000017945 */ /* 0x000fe20003800000 */
[----:B------:R-:W-:Y:S02]  /*8d40*/  ISETP.LT.OR P2, PT, R41, 0x79, !P1 ;  /* 0x000000792900780c */ /* 0x000fe40004f41670 */
[----:B------:R-:W-:Y:S02]  /*8d50*/  F2FP.F16.E4M3.UNPACK_B R44, R44 ;  /* 0x0000002cff2c723e */ /* 0x000fe400020006ff */
[----:B0--3--:R-:W-:-:S03]  /*8d60*/  PRMT R32, RZ, 0x7610, R32 ;  /* 0x00007610ff207816 */ /* 0x009fc60000000020 */
[----:B------:R-:W-:-:S05]  /*8d70*/  HADD2.F32 R44, -RZ, R44.H0_H0 ;  /* 0x2000002cff2c7230 */ /* 0x000fca0000004100 */
[----:B------:R-:W-:-:S04]  /*8d80*/  FMUL R44, R44, UR21 ;  /* 0x000000152c2c7c20 */ /* 0x000fc80008400000 */
[----:B------:R-:W-:-:S05]  /*8d90*/  FFMA R44, R165, UR20, R44 ;  /* 0x00000014a52c7c23 */ /* 0x000fca000800002c */
[----:B------:R-:W-:-:S05]  /*8da0*/  F2FP.SATFINITE.E4M3.F32.PACK_AB_MERGE_C R33, RZ, R44, RZ ;  /* 0x0000002cff21723e */ /* 0x000fca00048070ff */
[----:B------:R0:W-:Y:S01]  /*8db0*/  @!P0 STG.E.U8 desc[UR14][R24.64+0x79], R33 ;  /* 0x0000792118008986 */ /* 0x0001e2000c10110e */
[----:B------:R-:W-:Y:S05]  /*8dc0*/  @P2 BRA `(.L_x_165) ;  /* 0x0000000000042947 */ /* 0x000fea0003800000 */
[----:B------:R3:W5:Y:S02]  /*8dd0*/  LDG.E.U8 R32, desc[UR14][R34.64+0x78] ;  /* 0x0000780e22207981 */ /* 0x000764000c1e1100 */
.L_x_165:
[----:B------:R-:W-:Y:S05]  /*8de0*/  BSYNC B1 ;  /* 0x0000000000017941 */ /* 0x000fea0003800000 */
.L_x_164:
[----:B-----5:R-:W-:Y:S01]  /*8df0*/  LOP3.LUT R32, R32, 0xff, RZ, 0xc0, !PT ;  /* 0x000000ff20207812 */ /* 0x020fe200078ec0ff */
[----:B------:R-:W-:Y:S01]  /*8e00*/  BSSY B1, `(.L_x_166) ;  /* 0x000000b000017945 */ /* 0x000fe20003800000 */
[----:B------:R-:W-:Y:S02]  /*8e10*/  ISETP.LT.OR P1, PT, R41, 0x7a, !P1 ;  /* 0x0000007a2900780c */ /* 0x000fe40004f21670 */
[----:B------:R-:W-:Y:S02]  /*8e20*/  F2FP.F16.E4M3.UNPACK_B R32, R32 ;  /* 0x00000020ff20723e */ /* 0x000fe400020006ff */
[----:B0-2---:R-:W-:-:S03]  /*8e30*/  PRMT R24, RZ, 0x7610, R24 ;  /* 0x00007610ff187816 */ /* 0x005fc60000000018 */
[----:B------:R-:W-:-:S05]  /*8e40*/  HADD2.F32 R32, -RZ, R32.H0_H0 ;  /* 0x20000020ff207230 */ /* 0x000fca0000004100 */
[----:B------:R-:W-:-:S04]  /*8e50*/  FMUL R25, R32, UR21 ;  /* 0x0000001520197c20 */ /* 0x000fc80008400000 */
[----:B------:R-:W-:-:S05]  /*8e60*/  FFMA R25, R164, UR20, R25 ;  /* 0x00000014a4197c23 */ /* 0x000fca0008000019 */
[----:B------:R-:W-:-:S05]  /*8e70*/  F2FP.SATFINITE.E4M3.F32.PACK_AB_MERGE_C R25, RZ, R25, RZ ;  /* 0x00000019ff19723e */ /* 0x000fca00048070ff */
[----:B------:R0:W-:Y:S01]  /*8e80*/  @!P2 STG.E.U8 desc[UR14][R26.64+0x78], R25 ;  /* 0x000078191a00a986 */ /* 0x0001e2000c10110e */
[----:B------:R-:W-:Y:S05]  /*8e90*/  @P1 BRA `(.L_x_167) ;  /* 0x0000000000041947 */ /* 0x000fea0003800000 */
[----:B------:R2:W5:Y:S02]  /*8ea0*/  LDG.E.U8 R24, desc[UR14][R34.64+0x79] ;  /* 0x0000790e22187981 */ /* 0x000564000c1e1100 */
.L_x_167:
[----:B------:R-:W-:Y:S05]  /*8eb0*/  BSYNC B1 ;  /* 0x0000000000017941 */ /* 0x000fea0003800000 */
.L_x_166:
[----:B-----5:R-:W-:Y:S01]  /*8ec0*/  LOP3.LUT R24, R24, 0xff, RZ, 0xc0, !PT ;  /* 0x000000ff18187812 */ /* 0x020fe200078ec0ff */
[----:B------:R-:W-:Y:S01]  /*8ed0*/  BSSY B1, `(.L_x_168) ;  /* 0x0000013000017945 */ /* 0x000fe20003800000 */
[----:B------:R-:W-:Y:S02]  /*8ee0*/  IADD3 R33, P0, R43, 0x80, RZ ;  /* 0x000000802b217810 */ /* 0x000fe40007f1e0ff */
[----:B------:R-:W-:-:S03]  /*8ef0*/  F2FP.F16.E4M3.UNPACK_B R24, R24 ;  /* 0x00000018ff18723e */ /* 0x000fc600020006ff */
[----:B0-----:R-:W-:Y:S01]  /*8f00*/  IMAD.X R25, RZ, RZ, R39, P0 ;  /* 0x000000ffff197224 */ /* 0x001fe200000e0627 */
[----:B------:R-:W-:Y:S01]  /*8f10*/  ISETP.GE.AND P0, PT, R42, 0x81, PT ;  /* 0x000000812a00780c */ /* 0x000fe20003f06270 */
[----:B------:R-:W-:Y:S02]  /*8f20*/  HADD2.F32 R24, -RZ, R24.H0_H0 ;  /* 0x20000018ff187230 */ /* 0x000fe40000004100 */
[----:B--234-:R-:W-:Y:S01]  /*8f30*/  IMAD R34, R25, UR6, RZ ;  /* 0x0000000619227c24 */ /* 0x01cfe2000f8e02ff */
        /* <DEDUP_REMOVED lines=12> */
.L_x_169:
[----:B------:R-:W-:Y:S05]  /*9000*/  BSYNC B1 ;  /* 0x0000000000017941 */ /* 0x000fea0003800000 */
.L_x_168:
[----:B-----5:R-:W-:Y:S01]  /*9010*/  LOP3.LUT R32, R32, 0xff, RZ, 0xc0, !PT ;  /* 0x000000ff20207812 */ /* 0x020fe200078ec0ff */
[----:B------:R-:W-:Y:S01]  /*9020*/  BSSY B1, `(.L_x_170) ;  /* 0x000000b000017945 */ /* 0x000fe20003800000 */
[----:B------:R-:W-:Y:S02]  /*9030*/  ISETP.LT.OR P2, PT, R41, 0x2, !P0 ;  /* 0x000000022900780c */ /* 0x000fe40004741670 */
[----:B------:R-:W-:Y:S02]  /*9040*/  F2FP.F16.E4M3.UNPACK_B R32, R32 ;  /* 0x00000020ff20723e */ /* 0x000fe400020006ff */
[----:B0-----:R-:W-:-:S03]  /*9050*/  PRMT R26, RZ, 0x7610, R26 ;  /* 0x00007610ff1a7816 */ /* 0x001fc6000000001a */
[----:B------:R-:W-:-:S05]  /*9060*/  HADD2.F32 R32, -RZ, R32.H0_H0 ;  /* 0x20000020ff207230 */ /* 0x000fca0000004100 */
[----:B------:R-:W-:-:S04]  /*9070*/  FMUL R27, R32, UR21 ;  /* 0x00000015201b7c20 */ /* 0x000fc80008400000 */
[----:B------:R-:W-:-:S05]  /*9080*/  FFMA R27, R162, UR20, R27 ;  /* 0x00000014a21b7c23 */ /* 0x000fca000800001b */
[----:B------:R-:W-:-:S05]  /*9090*/  F2FP.SATFINITE.E4M3.F32.PACK_AB_MERGE_C R27, RZ, R27, RZ ;  /* 0x0000001bff1b723e */ /* 0x000fca00048070ff */
[----:B------:R0:W-:Y:S01]  /*90a0*/  @!P3 STG.E.U8 desc[UR14][R28.64], R27 ;  /* 0x0000001b1c00b986 */ /* 0x0001e2000c10110e */
[----:B------:R-:W-:Y:S05]  /*90b0*/  @P2 BRA `(.L_x_171) ;  /* 0x0000000000042947 */ /* 0x000fea0003800000 */
[----:B------:R3:W5:Y:S02]  /*90c0*/  LDG.E.U8 R26, desc[UR14][R24.64+0x1] ;  /* 0x0000010e181a7981 */ /* 0x000764000c1e1100 */
.L_x_171:
[----:B------:R-:W-:Y:S05]  /*90d0*/  BSYNC B1 ;  /* 0x0000000000017941 */ /* 0x000fea0003800000 */
.L_x_170:
[----:B-----5:R-:W-:Y:S01]  /*90e0*/  LOP3.LUT R26, R26, 0xff, RZ, 0xc0, !PT ;  /* 0x000000ff1a1a7812 */ /* 0x020fe200078ec0ff */
[----:B------:R-:W-:Y:S01]  /*90f0*/  BSSY B1, `(.L_x_172) ;  /* 0x0000013000017945 */ /* 0x000fe20003800000 */
[----:B------:R-:W-:Y:S02]  /*9100*/  IADD3 R43, P1, R43, 0x88, RZ ;  /* 0x000000882b2b7810 */ /* 0x000fe40007f3e0ff */
[----:B------:R-:W-:Y:S02]  /*9110*/  F2FP.F16.E4M3.UNPACK_B R26, R26 ;  /* 0x0000001aff1a723e */ /* 0x000fe400020006ff */
[----:B------:R-:W-:Y:S01]  /*9120*/  PRMT R32, RZ, 0x7610, R32 ;  /* 0x00007610ff207816 */ /* 0x000fe20000000020 */
[----:B------:R-:W-:Y:S01]  /*9130*/  IMAD.X R38, RZ, RZ, R39, P1 ;  /* 0x000000ffff267224 */ /* 0x000fe200008e0627 */
[----:B------:R-:W-:Y:S01]  /*9140*/  ISETP.GE.AND P1, PT, R42, 0x89, PT ;  /* 0x000000892a00780c */ /* 0x000fe20003f26270 */
[----:B------:R-:W-:Y:S02]  /*9150*/  HADD2.F32 R26, -RZ, R26.H0_H0 ;  /* 0x2000001aff1a7230 */ /* 0x000fe40000004100 */
[----:B------:R-:W-:Y:S01]  /*9160*/  IMAD R38, R38, UR6, RZ ;  /* 0x0000000626267c24 */ /* 0x000fe2000f8e02ff */
[----:B------:R-:W-:Y:S01]  /*9170*/  ISETP.LT.OR P5, PT, R41, 0x1, !P1 ;  /* 0x000000012900780c */ /* 0x000fe20004fa1670 */
[----:B------:R-:W-:-:S04]  /*9180*/  IMAD.WIDE.U32 R36, R43, UR6, R36 ;  /* 0x000000062b247c25 */ /* 0x000fc8000f8e0024 */
[----:B------:R-:W-:Y:S01]  /*9190*/  FMUL R26, R26, UR21 ;  /* 0x000000151a1a7c20 */ /* 0x000fe20008400000 */
[----:B------:R-:W-:-:S03]  /*91a0*/  IMAD R43, R43, UR7, R38 ;  /* 0x000000072b2b7c24 */ /* 0x000fc6000f8e0226 */
[----:B------:R-:W-:Y:S01]  /*91b0*/  FFMA R161, R161, UR20, R26 ;  /* 0x00000014a1a17c23 */ /* 0x000fe2000800001a */
[----:B------:R-:W-:-:S04]  /*91c0*/  IADD3 R26, P3, R36, UR10, RZ ;  /* 0x0000000a241a7c10 */ /* 0x000fc8000ff7e0ff */
[----:B------:R-:W-:Y:S02]  /*91d0*/  F2FP.SATFINITE.E4M3.F32.PACK_AB_MERGE_C R161, RZ, R161, RZ ;  /* 0x000000a1ffa1723e */ /* 0x000fe400048070ff */
[----:B0-----:R-:W-:-:S03]  /*91e0*/  IADD3.X R27, R37, UR11, R43, P3, !PT ;  /* 0x0000000b251b7c10 */ /* 0x001fc60009ffe42b */
[----:B------:R0:W-:Y:S01]  /*91f0*/  @!P2 STG.E.U8 desc[UR14][R28.64+0x1], R161 ;  /* 0x000001a11c00a986 */ /* 0x0001e2000c10110e */
[----:B------:R-:W-:Y:S05]  /*9200*/  @P5 BRA `(.L_x_173) ;  /* 0x0000000000045947 */ /* 0x000fea0003800000 */
[----:B------:R4:W5:Y:S02]  /*9210*/  LDG.E.U8 R32, desc[UR14][R26.64] ;  /* 0x0000000e1a207981 */ /* 0x000964000c1e1100 */
.L_x_173:
[----:B------:R-:W-:Y:S05]  /*9220*/  BSYNC B1 ;  /* 0x0000000000017941 */ /* 0x000fea0003800000 */
.L_x_172:
        /* <DEDUP_REMOVED lines=12> */
.L_x_175:
[----:B------:R-:W-:Y:S05]  /*92f0*/  BSYNC B1 ;  /* 0x0000000000017941 */ /* 0x000fea0003800000 */
.L_x_174:
        /* <DEDUP_REMOVED lines=12> */
.L_x_177:
[----:B------:R-:W-:Y:S05]  /*93c0*/  BSYNC B1 ;  /* 0x0000000000017941 */ /* 0x000fea0003800000 */
.L_x_176:
        /* <DEDUP_REMOVED lines=12> */
.L_x_179:
[----:B------:R-:W-:Y:S05]  /*9490*/  BSYNC B1 ;  /* 0x0000000000017941 */ /* 0x000fea0003800000 */
.L_x_178:
        /* <DEDUP_REMOVED lines=12> */
.L_x_181:
[----:B------:R-:W-:Y:S05]  /*9560*/  BSYNC B1 ;  /* 0x0000000000017941 */ /* 0x000fea0003800000 */
.L_x_180:
        /* <DEDUP_REMOVED lines=12> */
.L_x_183:
[----:B------:R-:W-:Y:S05]  /*9630*/  BSYNC B1 ;  /* 0x0000000000017941 */ /* 0x000fea0003800000 */
.L_x_182:
        /* <DEDUP_REMOVED lines=12> */
.L_x_185:
[----:B------:R-:W-:Y:S05]  /*9700*/  BSYNC B1 ;  /* 0x0000000000017941 */ /* 0x000fea0003800000 */
.L_x_184:
        /* <DEDUP_REMOVED lines=12> */
.L_x_187:
[----:B------:R-:W-:Y:S05]  /*97d0*/  BSYNC B1 ;  /* 0x0000000000017941 */ /* 0x000fea0003800000 */
.L_x_186:
        /* <DEDUP_REMOVED lines=12> */
.L_x_189:
[----:B------:R-:W-:Y:S05]  /*98a0*/  BSYNC B1 ;  /* 0x0000000000017941 */ /* 0x000fea0003800000 */
.L_x_188:
        /* <DEDUP_REMOVED lines=12> */
.L_x_191:
[----:B------:R-:W-:Y:S05]  /*9970*/  BSYNC B1 ;  /* 0x0000000000017941 */ /* 0x000fea0003800000 */
.L_x_190:
[----:B-----5:R-:W-:Y:S01]  /*9980*/  LOP3.LUT R32, R32, 0xff, RZ, 0xc0, !PT ;  /* 0x000000ff20207812 */ /* 0x020fe200078ec0ff */
[----:B------:R-:W-:Y:S01]  /*9990*/  BSSY B1, `(.L_x_192) ;  /* 0x000000b000017945 */ /* 0x000fe20003800000 */
[----:B------:R-:W-:Y:S02]  /*99a0*/  ISETP.LT.OR P3, PT, R41, 0x19, !P0 ;  /* 0x000000192900780c */ /* 0x000fe40004761670 */
[----:B------:R-:W-:-:S05]  /*99b0*/  F2FP.F16.E4M3.UNPACK_B R32, R32 ;  /* 0x00000020ff20723e */ /* 0x000fca00020006ff */
[----:B------:R-:W-:-:S05]  /*99c0*/  HADD2.F32 R32, -RZ, R32.H0_H0 ;  /* 0x20000020ff207230 */ /* 0x000fca0000004100 */
[----:B------:R-:W-:-:S04]  /*99d0*/  FMUL R32, R32, UR21 ;  /* 0x0000001520207c20 */ /* 0x000fc80008400000 */
[----:B------:R-:W-:Y:S01]  /*99e0*/  FFMA R32, R23, UR20, R32 ;  /* 0x0000001417207c23 */ /* 0x000fe20008000020 */
[----:B------:R-:W-:-:S04]  /*99f0*/  PRMT R23, RZ, 0x7610, R23 ;  /* 0x00007610ff177816 */ /* 0x000fc80000000017 */
[----:B0-----:R-:W-:-:S05]  /*9a00*/  F2FP.SATFINITE.E4M3.F32.PACK_AB_MERGE_C R33, RZ, R32, RZ ;  /* 0x00000020ff21723e */ /* 0x001fca00048070ff */
[----:B------:R0:W-:Y:S01]  /*9a10*/  @!P2 STG.E.U8 desc[UR14][R30.64+0x11], R33 ;  /* 0x000011211e00a986 */ /* 0x0001e2000c10110e */
[----:B------:R-:W-:Y:S05]  /*9a20*/  @P3 BRA `(.L_x_193) ;  /* 0x0000000000043947 */ /* 0x000fea0003800000 */
[----:B------:R0:W5:Y:S02]  /*9a30*/  LDG.E.U8 R23, desc[UR14][R24.64+0x18] ;  /* 0x0000180e18177981 */ /* 0x000164000c1e1100 */
.L_x_193:
[----:B------:R-:W-:Y:S05]  /*9a40*/  BSYNC B1 ;  /* 0x0000000000017941 */ /* 0x000fea0003800000 */
.L_x_192:
        /* <DEDUP_REMOVED lines=8> */
[----:B------:R-:W-:-:S05]  /*9ad0*/  F2FP.SATFINITE.E4M3.F32.PACK_AB_MERGE_C R23, RZ, R23, RZ ;  /* 0x00000017ff17723e */ /* 0x000fca00048070ff */
[----:B------:R0:W-:Y:S01]  /*9ae0*/  @!P3 STG.E.U8 desc[UR14][R28.64+0x18], R23 ;  /* 0x000018171c00b986 */ /* 0x0001e2000c10110e */
[----:B------:R-:W-:Y:S05]  /*9af0*/  @P2 BRA `(.L_x_195) ;  /* 0x0000000000042947 */ /* 0x000fea0003800000 */
[----:B------:R0:W5:Y:S02]  /*9b00*/  LDG.E.U8 R22, desc[UR14][R24.64+0x19] ;  /* 0x0000190e18167981 */ /* 0x000164000c1e1100 */
.L_x_195:
[----:B------:R-:W-:Y:S05]  /*9b10*/  BSYNC B1 ;  /* 0x0000000000017941 */ /* 0x000fea0003800000 */
.L_x_194:
        /* <DEDUP_REMOVED lines=12> */
.L_x_197:
[----:B------:R-:W-:Y:S05]  /*9be0*/  BSYNC B1 ;  /* 0x0000000000017941 */ /* 0x000fea0003800000 */
.L_x_196:
        /* <DEDUP_REMOVED lines=12> */
.L_x_199:
[----:B------:R-:W-:Y:S05]  /*9cb0*/  BSYNC B1 ;  /* 0x0000000000017941 */ /* 0x000fea0003800000 */
.L_x_198:
        /* <DEDUP_REMOVED lines=12> */
.L_x_201:
[----:B------:R-:W-:Y:S05]  /*9d80*/  BSYNC B1 ;  /* 0x0000000000017941 */ /* 0x000fea0003800000 */
.L_x_200:
        /* <DEDUP_REMOVED lines=12> */
.L_x_203:
[----:B------:R-:W-:Y:S05]  /*9e50*/  BSYNC B1 ;  /* 0x0000000000017941 */ /* 0x000fea0003800000 */
.L_x_202:
        /* <DEDUP_REMOVED lines=12> */
.L_x_205:
[----:B------:R-:W-:Y:S05]  /*9f20*/  BSYNC B1 ;  /* 0x0000000000017941 */ /* 0x000fea0003800000 */
.L_x_204:
        /* <DEDUP_REMOVED lines=12> */
.L_x_207:
[----:B------:R-:W-:Y:S05]  /*9ff0*/  BSYNC B1 ;  /* 0x0000000000017941 */ /* 0x000fea0003800000 */
.L_x_206:
        /* <DEDUP_REMOVED lines=12> */
.L_x_209:
[----:B------:R-:W-:Y:S05]  /*a0c0*/  BSYNC B1 ;  /* 0x0000000000017941 */ /* 0x000fea0003800000 */
.L_x_208:
        /* <DEDUP_REMOVED lines=12> */
.L_x_211:
[----:B------:R-:W-:Y:S05]  /*a190*/  BSYNC B1 ;  /* 0x0000000000017941 */ /* 0x000fea0003800000 */
.L_x_210:
        /* <DEDUP_REMOVED lines=12> */
.L_x_213:
[----:B------:R-:W-:Y:S05]  /*a260*/  BSYNC B1 ;  /* 0x0000000000017941 */ /* 0x000fea0003800000 */
.L_x_212:
        /* <DEDUP_REMOVED lines=12> */
.L_x_215:
[----:B------:R-:W-:Y:S05]  /*a330*/  BSYNC B1 ;  /* 0x0000000000017941 */ /* 0x000fea0003800000 */
.L_x_214:
        /* <DEDUP_REMOVED lines=12> */
.L_x_217:
[----:B------:R-:W-:Y:S05]  /*a400*/  BSYNC B1 ;  /* 0x0000000000017941 */ /* 0x000fea0003800000 */
.L_x_216:
        /* <DEDUP_REMOVED lines=12> */
.L_x_219:
[----:B------:R-:W-:Y:S05]  /*a4d0*/  BSYNC B1 ;  /* 0x0000000000017941 */ /* 0x000fea0003800000 */
.L_x_218:
        /* <DEDUP_REMOVED lines=12> */
.L_x_221:
[----:B------:R-:W-:Y:S05]  /*a5a0*/  BSYNC B1 ;  /* 0x0000000000017941 */ /* 0x000fea0003800000 */
.L_x_220:
        /* <DEDUP_REMOVED lines=12> */
.L_x_223:
[----:B------:R-:W-:Y:S05]  /*a670*/  BSYNC B1 ;  /* 0x0000000000017941 */ /* 0x000fea0003800000 */
.L_x_222:
        /* <DEDUP_REMOVED lines=12> */
.L_x_225:
[----:B------:R-:W-:Y:S05]  /*a740*/  BSYNC B1 ;  /* 0x0000000000017941 */ /* 0x000fea0003800000 */
.L_x_224:
        /* <DEDUP_REMOVED lines=12> */
.L_x_227:
[----:B------:R-:W-:Y:S05]  /*a810*/  BSYNC B1 ;  /* 0x0000000000017941 */ /* 0x000fea0003800000 */
.L_x_226:
        /* <DEDUP_REMOVED lines=12> */
.L_x_229:
[----:B------:R-:W-:Y:S05]  /*a8e0*/  BSYNC B1 ;  /* 0x0000000000017941 */ /* 0x000fea0003800000 */
.L_x_228:
        /* <DEDUP_REMOVED lines=12> */
.L_x_231:
[----:B------:R-:W-:Y:S05]  /*a9b0*/  BSYNC B1 ;  /* 0x0000000000017941 */ /* 0x000fea0003800000 */
.L_x_230:
        /* <DEDUP_REMOVED lines=12> */
.L_x_233:
[----:B------:R-:W-:Y:S05]  /*aa80*/  BSYNC B1 ;  /* 0x0000000000017941 */ /* 0x000fea0003800000 */
.L_x_232:
        /* <DEDUP_REMOVED lines=12> */
.L_x_235:
[----:B------:R-:W-:Y:S05]  /*ab50*/  BSYNC B1 ;  /* 0x0000000000017941 */ /* 0x000fea0003800000 */
.L_x_234:
[----:B-----5:R-:W-:Y:S01]  /*ab60*/  LOP3.LUT R2, R2, 0xff, RZ, 0xc0, !PT ;  /* 0x000000ff02027812 */ /* 0x020fe200078ec0ff */
[----:B------:R-:W-:Y:S01]  /*ab70*/  BSSY B1, `(.L_x_236) ;  /* 0x000000b000017945 */ /* 0x000fe20003800000 */
[----:B------:R-:W-:Y:S02]  /*ab80*/  ISETP.LT.OR P3, PT, R41, 0x41, !P1 ;  /* 0x000000412900780c */ /* 0x000fe40004f61670 */
[----:B------:R-:W-:-:S05]  /*ab90*/  F2FP.F16.E4M3.UNPACK_B R2, R2 ;  /* 0x00000002ff02723e */ /* 0x000fca00020006ff */
[----:B------:R-:W-:-:S05]  /*aba0*/  HADD2.F32 R2, -RZ, R2.H0_H0 ;  /* 0x20000002ff027230 */ /* 0x000fca0000004100 */
[----:B0-----:R-:W-:-:S04]  /*abb0*/  FMUL R3, R2, UR21 ;  /* 0x0000001502037c20 */ /* 0x001fc80008400000 */
[----:B------:R-:W-:Y:S01]  /*abc0*/  FFMA R3, R0, UR20, R3 ;  /* 0x0000001400037c23 */ /* 0x000fe20008000003 */
[----:B------:R-:W-:-:S04]  /*abd0*/  PRMT R0, RZ, 0x7610, R0 ;  /* 0x00007610ff007816 */ /* 0x000fc80000000000 */
[----:B------:R-:W-:-:S05]  /*abe0*/  F2FP.SATFINITE.E4M3.F32.PACK_AB_MERGE_C R3, RZ, R3, RZ ;  /* 0x00000003ff03723e */ /* 0x000fca00048070ff */
[----:B------:R0:W-:Y:S01]  /*abf0*/  @!P2 STG.E.U8 desc[UR14][R28.64+0x41], R3 ;  /* 0x000041031c00a986 */ /* 0x0001e2000c10110e */
[----:B------:R-:W-:Y:S05]  /*ac00*/  @P3 BRA `(.L_x_237) ;  /* 0x0000000000043947 */ /* 0x000fea0003800000 */
[----:B------:R0:W5:Y:S02]  /*ac10*/  LDG.E.U8 R0, desc[UR14][R26.64+0x40] ;  /* 0x0000400e1a007981 */ /* 0x000164000c1e1100 */
.L_x_237:
[----:B------:R-:W-:Y:S05]  /*ac20*/  BSYNC B1 ;  /* 0x0000000000017941 */ /* 0x000fea0003800000 */
.L_x_236:
[----:B------:R-:W2:Y:S01]  /*ac30*/  LDL.LU R2, [R1] ;  /* 0x0000000001027983 */ /* 0x000ea20000300800 */
[----:B-----5:R-:W-:Y:S01]  /*ac40*/  LOP3.LUT R0, R0, 0xff, RZ, 0xc0, !PT ;  /* 0x000000ff00007812 */ /* 0x020fe200078ec0ff */
[----:B------:R-:W-:Y:S01]  /*ac50*/  BSSY B1, `(.L_x_238) ;  /* 0x000000b000017945 */ /* 0x000fe20003800000 */
[----:B------:R-:W-:Y:S02]  /*ac60*/  ISETP.LT.OR P2, PT, R41, 0x42, !P1 ;  /* 0x000000422900780c */ /* 0x000fe40004f41670 */
[----:B------:R-:W-:-:S05]  /*ac70*/  F2FP.F16.E4M3.UNPACK_B R0, R0 ;  /* 0x00000000ff00723e */ /* 0x000fca00020006ff */
[----:B------:R-:W-:-:S05]  /*ac80*/  HADD2.F32 R0, -RZ, R0.H0_H0 ;  /* 0x20000000ff007230 */ /* 0x000fca0000004100 */
[----:B------:R-:W-:-:S04]  /*ac90*/  FMUL R0, R0, UR21 ;  /* 0x0000001500007c20 */ /* 0x000fc80008400000 */
[----:B--2---:R-:W-:-:S05]  /*aca0*/  FFMA R0, R2, UR20, R0 ;  /* 0x0000001402007c23 */ /* 0x004fca0008000000 */
[----:B0-----:R-:W-:Y:S02]  /*acb0*/  F2FP.SATFINITE.E4M3.F32.PACK_AB_MERGE_C R3, RZ, R0, RZ ;  /* 0x00000000ff03723e */ /* 0x001fe400048070ff */
[----:B------:R-:W-:-:S03]  /*acc0*/  PRMT R0, RZ, 0x7610, R0 ;  /* 0x00007610ff007816 */ /* 0x000fc60000000000 */
[----:B------:R0:W-:Y:S01]  /*acd0*/  @!P3 STG.E.U8 desc[UR14][R30.64+0x40], R3 ;  /* 0x000040031e00b986 */ /* 0x0001e2000c10110e */
[----:B------:R-:W-:Y:S05]  /*ace0*/  @P2 BRA `(.L_x_239) ;  /* 0x0000000000042947 */ /* 0x000fea0003800000 */
[----:B------:R2:W5:Y:S02]  /*acf0*/  LDG.E.U8 R0, desc[UR14][R26.64+0x41] ;  /* 0x0000410e1a007981 */ /* 0x000564000c1e1100 */
.L_x_239:
[----:B------:R-:W-:Y:S05]  /*ad00*/  BSYNC B1 ;  /* 0x0000000000017941 */ /* 0x000fea0003800000 */
.L_x_238:
[----:B------:R-:W3:Y:S01]  /*ad10*/  LDL.LU R2, [R1+0x4] ;  /* 0x0000040001027983 */ /* 0x000ee20000300800 */
[----:B-----5:R-:W-:Y:S01]  /*ad20*/  LOP3.LUT R0, R0, 0xff, RZ, 0xc0, !PT ;  /* 0x000000ff00007812 */ /* 0x020fe200078ec0ff */
[----:B------:R-:W-:Y:S01]  /*ad30*/  BSSY B1, `(.L_x_240) ;  /* 0x000000b000017945 */ /* 0x000fe20003800000 */
[----:B------:R-:W-:Y:S02]  /*ad40*/  ISETP.LT.OR P3, PT, R41, 0x49, !P0 ;  /* 0x000000492900780c */ /* 0x000fe40004761670 */
[----:B------:R-:W-:-:S05]  /*ad50*/  F2FP.F16.E4M3.UNPACK_B R0, R0 ;  /* 0x00000000ff00723e */ /* 0x000fca00020006ff */
[----:B------:R-:W-:-:S05]  /*ad60*/  HADD2.F32 R0, -RZ, R0.H0_H0 ;  /* 0x20000000ff007230 */ /* 0x000fca0000004100 */
[----:B------:R-:W-:-:S04]  /*ad70*/  FMUL R0, R0, UR21 ;  /* 0x0000001500007c20 */ /* 0x000fc80008400000 */
[----:B---3--:R-:W-:-:S05]  /*ad80*/  FFMA R0, R2, UR20, R0 ;  /* 0x0000001402007c23 */ /* 0x008fca0008000000 */
[----:B0-----:R-:W-:Y:S02]  /*ad90*/  F2FP.SATFINITE.E4M3.F32.PACK_AB_MERGE_C R3, RZ, R0, RZ ;  /* 0x00000000ff03723e */ /* 0x001fe400048070ff */
[----:B------:R-:W-:-:S03]  /*ada0*/  PRMT R0, RZ, 0x7610, R0 ;  /* 0x00007610ff007816 */ /* 0x000fc60000000000 */
[----:B------:R0:W-:Y:S01]  /*adb0*/  @!P2 STG.E.U8 desc[UR14][R30.64+0x41], R3 ;  /* 0x000041031e00a986 */ /* 0x0001e2000c10110e */
[----:B------:R-:W-:Y:S05]  /*adc0*/  @P3 BRA `(.L_x_241) ;  /* 0x0000000000043947 */ /* 0x000fea0003800000 */
[----:B------:R3:W5:Y:S02]  /*add0*/  LDG.E.U8 R0, desc[UR14][R24.64+0x48] ;  /* 0x0000480e18007981 */ /* 0x000764000c1e1100 */
.L_x_241:
[----:B------:R-:W-:Y:S05]  /*ade0*/  BSYNC B1 ;  /* 0x0000000000017941 */ /* 0x000fea0003800000 */
.L_x_240:
[----:B------:R-:W2:Y:S01]  /*adf0*/  LDL.LU R2, [R1+0x8] ;  /* 0x0000080001027983 */ /* 0x000ea20000300800 */
        /* <DEDUP_REMOVED lines=12> */
.L_x_243:
[----:B------:R-:W-:Y:S05]  /*aec0*/  BSYNC B1 ;  /* 0x0000000000017941 */ /* 0x000fea0003800000 */
.L_x_242:
        /* <DEDUP_REMOVED lines=13> */
.L_x_245:
[----:B------:R-:W-:Y:S05]  /*afa0*/  BSYNC B1 ;  /* 0x0000000000017941 */ /* 0x000fea0003800000 */
.L_x_244:
        /* <DEDUP_REMOVED lines=13> */
.L_x_247:
[----:B------:R-:W-:Y:S05]  /*b080*/  BSYNC B1 ;  /* 0x0000000000017941 */ /* 0x000fea0003800000 */
.L_x_246:
        /* <DEDUP_REMOVED lines=13> */
.L_x_249:
[----:B------:R-:W-:Y:S05]  /*b160*/  BSYNC B1 ;  /* 0x0000000000017941 */ /* 0x000fea0003800000 */
.L_x_248:
        /* <DEDUP_REMOVED lines=13> */
.L_x_251:
[----:B------:R-:W-:Y:S05]  /*b240*/  BSYNC B1 ;  /* 0x0000000000017941 */ /* 0x000fea0003800000 */
.L_x_250:
        /* <DEDUP_REMOVED lines=13> */
.L_x_253:
[----:B------:R-:W-:Y:S05]  /*b320*/  BSYNC B1 ;  /* 0x0000000000017941 */ /* 0x000fea0003800000 */
.L_x_252:
        /* <DEDUP_REMOVED lines=13> */
.L_x_255:
[----:B------:R-:W-:Y:S05]  /*b400*/  BSYNC B1 ;  /* 0x0000000000017941 */ /* 0x000fea0003800000 */
.L_x_254:
        /* <DEDUP_REMOVED lines=13> */
.L_x_257:
[----:B------:R-:W-:Y:S05]  /*b4e0*/  BSYNC B1 ;  /* 0x0000000000017941 */ /* 0x000fea0003800000 */
.L_x_256:
        /* <DEDUP_REMOVED lines=13> */
.L_x_259:
[----:B------:R-:W-:Y:S05]  /*b5c0*/  BSYNC B1 ;  /* 0x0000000000017941 */ /* 0x000fea0003800000 */
.L_x_258:
        /* <DEDUP_REMOVED lines=13> */
.L_x_261:
[----:B------:R-:W-:Y:S05]  /*b6a0*/  BSYNC B1 ;  /* 0x0000000000017941 */ /* 0x000fea0003800000 */
.L_x_260:
        /* <DEDUP_REMOVED lines=13> */
.L_x_263:
[----:B------:R-:W-:Y:S05]  /*b780*/  BSYNC B1 ;  /* 0x0000000000017941 */ /* 0x000fea0003800000 */
.L_x_262:
        /* <DEDUP_REMOVED lines=13> */
.L_x_265:
[----:B------:R-:W-:Y:S05]  /*b860*/  BSYNC B1 ;  /* 0x0000000000017941 */ /* 0x000fea0003800000 */
.L_x_264:
        /* <DEDUP_REMOVED lines=13> */
.L_x_267:
[----:B------:R-:W-:Y:S05]  /*b940*/  BSYNC B1 ;  /* 0x0000000000017941 */ /* 0x000fea0003800000 */
.L_x_266:
        /* <DEDUP_REMOVED lines=13> */
.L_x_269:
[----:B------:R-:W-:Y:S05]  /*ba20*/  BSYNC B1 ;  /* 0x0000000000017941 */ /* 0x000fea0003800000 */
.L_x_268:
        /* <DEDUP_REMOVED lines=13> */
.L_x_271:
[----:B------:R-:W-:Y:S05]  /*bb00*/  BSYNC B1 ;  /* 0x0000000000017941 */ /* 0x000fea0003800000 */
.L_x_270:
        /* <DEDUP_REMOVED lines=13> */
.L_x_273:
[----:B------:R-:W-:Y:S05]  /*bbe0*/  BSYNC B1 ;  /* 0x0000000000017941 */ /* 0x000fea0003800000 */
.L_x_272:
        /* <DEDUP_REMOVED lines=13> */
.L_x_275:
[----:B------:R-:W-:Y:S05]  /*bcc0*/  BSYNC B1 ;  /* 0x0000000000017941 */ /* 0x000fea0003800000 */
.L_x_274:
        /* <DEDUP_REMOVED lines=13> */
.L_x_277:
[----:B------:R-:W-:Y:S05]  /*bda0*/  BSYNC B1 ;  /* 0x0000000000017941 */ /* 0x000fea0003800000 */
.L_x_276:
        /* <DEDUP_REMOVED lines=13> */
.L_x_279:
[----:B------:R-:W-:Y:S05]  /*be80*/  BSYNC B1 ;  /* 0x0000000000017941 */ /* 0x000fea0003800000 */
.L_x_278:
        /* <DEDUP_REMOVED lines=13> */
.L_x_281:
[----:B------:R-:W-:Y:S05]  /*bf60*/  BSYNC B1 ;  /* 0x0000000000017941 */ /* 0x000fea0003800000 */
.L_x_280:
        /* <DEDUP_REMOVED lines=13> */
.L_x_283:
[----:B------:R-:W-:Y:S05]  /*c040*/  BSYNC B1 ;  /* 0x0000000000017941 */ /* 0x000fea0003800000 */
.L_x_282:
        /* <DEDUP_REMOVED lines=13> */
.L_x_285:
[----:B------:R-:W-:Y:S05]  /*c120*/  BSYNC B1 ;  /* 0x0000000000017941 */ /* 0x000fea0003800000 */
.L_x_284:
        /* <DEDUP_REMOVED lines=13> */
.L_x_287:
[----:B------:R-:W-:Y:S05]  /*c200*/  BSYNC B1 ;  /* 0x0000000000017941 */ /* 0x000fea0003800000 */
.L_x_286:
        /* <DEDUP_REMOVED lines=13> */
.L_x_289:
[----:B------:R-:W-:Y:S05]  /*c2e0*/  BSYNC B1 ;  /* 0x0000000000017941 */ /* 0x000fea0003800000 */
.L_x_288:
        /* <DEDUP_REMOVED lines=13> */
.L_x_291:
[----:B------:R-:W-:Y:S05]  /*c3c0*/  BSYNC B1 ;  /* 0x0000000000017941 */ /* 0x000fea0003800000 */
.L_x_290:
        /* <DEDUP_REMOVED lines=13> */
.L_x_293:
[----:B------:R-:W-:Y:S05]  /*c4a0*/  BSYNC B1 ;  /* 0x0000000000017941 */ /* 0x000fea0003800000 */
.L_x_292:
        /* <DEDUP_REMOVED lines=13> */
.L_x_295:
[----:B------:R-:W-:Y:S05]  /*c580*/  BSYNC B1 ;  /* 0x0000000000017941 */ /* 0x000fea0003800000 */
.L_x_294:
[----:B------:R-:W-:Y:S05]  /*c590*/  @P1 BRA `(.L_x_296) ;  /* 0x0000002000ac1947 */ /* 0x000fea0003800000 */
[----:B------:R-:W2:Y:S01]  /*c5a0*/  LDL.LU R2, [R1+0x74] ;  /* 0x0000740001027983 */ /* 0x000ea20000300800 */
[----:B-----5:R-:W-:-:S04]  /*c5b0*/  LOP3.LUT R0, R0, 0xff, RZ, 0xc0, !PT ;  /* 0x000000ff00007812 */ /* 0x020fc800078ec0ff */
[----:B------:R-:W-:-:S05]  /*c5c0*/  F2FP.F16.E4M3.UNPACK_B R0, R0 ;  /* 0x00000000ff00723e */ /* 0x000fca00020006ff */
[----:B------:R-:W-:-:S05]  /*c5d0*/  HADD2.F32 R0, -RZ, R0.H0_H0 ;  /* 0x20000000ff007230 */ /* 0x000fca0000004100 */
[----:B------:R-:W-:-:S04]  /*c5e0*/  FMUL R0, R0, UR21 ;  /* 0x0000001500007c20 */ /* 0x000fc80008400000 */
[----:B--2---:R-:W-:-:S05]  /*c5f0*/  FFMA R0, R2, UR20, R0 ;  /* 0x0000001402007c23 */ /* 0x004fca0008000000 */
[----:B0-----:R-:W-:-:S05]  /*c600*/  F2FP.SATFINITE.E4M3.F32.PACK_AB_MERGE_C R3, RZ, R0, RZ ;  /* 0x00000000ff03723e */ /* 0x001fca00048070ff */
[----:B------:R0:W-:Y:S01]  /*c610*/  STG.E.U8 desc[UR14][R30.64+0x79], R3 ;  /* 0x000079031e007986 */ /* 0x0001e2000c10110e */
[----:B------:R-:W-:Y:S05]  /*c620*/  BRA `(.L_x_296) ;  /* 0x0000002000887947 */ /* 0x000fea0003800000 */
.L_x_39:
[C---:B------:R-:W-:Y:S01]  /*c630*/  ISETP.GE.AND P3, PT, R42.reuse, 0x1, PT ;  /* 0x000000012a00780c */ /* 0x040fe20003f66270 */
[----:B------:R-:W2:Y:S01]  /*c640*/  LDL.LU R227, [R1+0x10] ;  /* 0x0000100001e37983 */ /* 0x000ea20000300800 */
[----:B------:R-:W-:Y:S01]  /*c650*/  ISETP.GE.AND P2, PT, R42, 0x9, PT ;  /* 0x000000092a00780c */ /* 0x000fe20003f46270 */
[----:B------:R-:W-:Y:S01]  /*c660*/  FMUL R225, R225, UR20 ;  /* 0x00000014e1e17c20 */ /* 0x000fe20008400000 */
[C---:B------:R-:W-:Y:S01]  /*c670*/  ISETP.LT.OR P0, PT, R41.reuse, 0x1, !P3 ;  /* 0x000000012900780c */ /* 0x040fe20005f01670 */
[----:B------:R-:W-:Y:S01]  /*c680*/  FMUL R226, R226, UR20 ;  /* 0x00000014e2e27c20 */ /* 0x000fe20008400000 */
[----:B------:R-:W-:Y:S01]  /*c690*/  ISETP.LT.OR P1, PT, R41, 0x2, !P3 ;  /* 0x000000022900780c */ /* 0x000fe20005f21670 */
[----:B------:R-:W-:Y:S01]  /*c6a0*/  FMUL R223, R223, UR20 ;  /* 0x00000014dfdf7c20 */ /* 0x000fe20008400000 */
[----:B------:R-:W-:Y:S01]  /*c6b0*/  ISETP.LT.OR P6, PT, R41, 0x2, !P2 ;  /* 0x000000022900780c */ /* 0x000fe200057c1670 */
[----:B------:R-:W-:Y:S01]  /*c6c0*/  FMUL R224, R224, UR20 ;  /* 0x00000014e0e07c20 */ /* 0x000fe20008400000 */
[----:B------:R-:W-:-:S02]  /*c6d0*/  F2FP.SATFINITE.E4M3.F32.PACK_AB_MERGE_C R33, RZ, R226, RZ ;  /* 0x000000e2ff21723e */ /* 0x000fc400048070ff */
[----:B------:R-:W-:Y:S01]  /*c6e0*/  F2FP.SATFINITE.E4M3.F32.PACK_AB_MERGE_C R225, RZ, R225, RZ ;  /* 0x000000e1ffe1723e */ /* 0x000fe200048070ff */
[----:B------:R-:W-:Y:S01]  /*c6f0*/  FMUL R222, R222, UR20 ;  /* 0x00000014dede7c20 */ /* 0x000fe20008400000 */
[----:B------:R-:W-:Y:S01]  /*c700*/  ISETP.LT.OR P5, PT, R41, 0x1, !P2 ;  /* 0x000000012900780c */ /* 0x000fe200057a1670 */
[----:B------:R-:W-:Y:S01]  /*c710*/  FMUL R221, R221, UR20 ;  /* 0x00000014dddd7c20 */ /* 0x000fe20008400000 */
[----:B------:R-:W-:Y:S01]  /*c720*/  F2FP.SATFINITE.E4M3.F32.PACK_AB_MERGE_C R223, RZ, R223, RZ ;  /* 0x000000dfffdf723e */ /* 0x000fe200048070ff */
[----:B------:R0:W-:Y:S01]  /*c730*/  @!P0 STG.E.U8 desc[UR14][R24.64], R33 ;  /* 0x0000002118008986 */ /* 0x0001e2000c10110e */
[----:B------:R-:W-:-:S03]  /*c740*/  ISETP.LT.OR P0, PT, R41, 0x9, !P3 ;  /* 0x000000092900780c */ /* 0x000fc60005f01670 */
[----:B------:R-:W-:Y:S01]  /*c750*/  @!P1 STG.E.U8 desc[UR14][R24.64+0x1], R225 ;  /* 0x000001e118009986 */ /* 0x000fe2000c10110e */
[----:B------:R-:W-:-:S03]  /*c760*/  ISETP.LT.OR P1, PT, R41, 0xa, !P3 ;  /* 0x0000000a2900780c */ /* 0x000fc60005f21670 */
[----:B------:R-:W-:Y:S01]  /*c770*/  @!P6 STG.E.U8 desc[UR14][R26.64+0x1], R223 ;  /* 0x000001df1a00e986 */ /* 0x000fe2000c10110e */
[----:B------:R-:W-:Y:S01]  /*c780*/  ISETP.LT.OR P6, PT, R41, 0xa, !P2 ;  /* 0x0000000a2900780c */ /* 0x000fe200057c1670 */
[----:B------:R-:W-:Y:S01]  /*c790*/  FMUL R219, R219, UR20 ;  /* 0x00000014dbdb7c20 */ /* 0x000fe20008400000 */
[----:B------:R-:W-:Y:S01]  /*c7a0*/  F2FP.SATFINITE.E4M3.F32.PACK_AB_MERGE_C R35, RZ, R224, RZ ;  /* 0x000000e0ff23723e */ /* 0x000fe200048070ff */
[----:B------:R-:W-:Y:S01]  /*c7b0*/  FMUL R220, R220, UR20 ;  /* 0x00000014dcdc7c20 */ /* 0x000fe20008400000 */
[----:B0-----:R-:W-:Y:S01]  /*c7c0*/  F2FP.SATFINITE.E4M3.F32.PACK_AB_MERGE_C R33, RZ, R222, RZ ;  /* 0x000000deff21723e */ /* 0x001fe200048070ff */
[----:B------:R-:W-:Y:S01]  /*c7d0*/  FMUL R218, R218, UR20 ;  /* 0x00000014dada7c20 */ /* 0x000fe20008400000 */
[----:B------:R-:W-:Y:S01]  /*c7e0*/  F2FP.SATFINITE.E4M3.F32.PACK_AB_MERGE_C R221, RZ, R221, RZ ;  /* 0x000000ddffdd723e */ /* 0x000fe200048070ff */
[----:B------:R0:W-:Y:S01]  /*c7f0*/  @!P5 STG.E.U8 desc[UR14][R26.64], R35 ;  /* 0x000000231a00d986 */ /* 0x0001e2000c10110e */
[C---:B------:R-:W-:Y:S02]  /*c800*/  ISETP.LT.OR P5, PT, R41.reuse, 0x9, !P2 ;  /* 0x000000092900780c */ /* 0x040fe400057a1670 */
        /* <DEDUP_REMOVED lines=8> */
[----:B0-----:R-:W-:Y:S01]  /*c890*/  F2FP.SATFINITE.E4M3.F32.PACK_AB_MERGE_C R35, RZ, R220, RZ ;  /* 0x000000dcff23723e */ /* 0x001fe200048070ff */
[----:B------:R-:W-:Y:S01]  /*c8a0*/  FMUL R215, R215, UR20 ;  /* 0x00000014d7d77c20 */ /* 0x000fe20008400000 */
[----:B------:R-:W4:Y:S01]  /*c8b0*/  LDL.LU R226, [R1+0xc] ;  /* 0x00000c0001e27983 */ /* 0x000f220000300800 */
[----:B---3--:R-:W-:Y:S02]  /*c8c0*/  F2FP.SATFINITE.E4M3.F32.PACK_AB_MERGE_C R33, RZ, R218, RZ ;  /* 0x000000daff21723e */ /* 0x008fe400048070ff */
[----:B------:R-:W-:Y:S01]  /*c8d0*/  F2FP.SATFINITE.E4M3.F32.PACK_AB_MERGE_C R217, RZ, R217, RZ ;  /* 0x000000d9ffd9723e */ /* 0x000fe200048070ff */
[----:B------:R0:W-:Y:S01]  /*c8e0*/  @!P5 STG.E.U8 desc[UR14][R26.64+0x8], R35 ;  /* 0x000008231a00d986 */ /* 0x0001e2000c10110e */
[----:B------:R-:W-:-:S02]  /*c8f0*/  ISETP.LT.OR P5, PT, R41, 0x11, !P2 ;  /* 0x000000112900780c */ /* 0x000fc400057a1670 */
[----:B------:R-:W-:Y:S01]  /*c900*/  F2FP.SATFINITE.E4M3.F32.PACK_AB_MERGE_C R215, RZ, R215, RZ ;  /* 0x000000d7ffd7723e */ /* 0x000fe200048070ff */
[----:B------:R-:W3:Y:S01]  /*c910*/  LDL.LU R224, [R1+0x8] ;  /* 0x0000080001e07983 */ /* 0x000ee20000300800 */
[----:B------:R-:W-:-:S03]  /*c920*/  FMUL R216, R216, UR20 ;  /* 0x00000014d8d87c20 */ /* 0x000fc60008400000 */
[----:B------:R-:W4:Y:S04]  /*c930*/  LDL.LU R225, [R1+0x4] ;  /* 0x0000040001e17983 */ /* 0x000f280000300800 */
[----:B------:R-:W3:Y:S01]  /*c940*/  LDL.LU R223, [R1] ;  /* 0x0000000001df7983 */ /* 0x000ee20000300800 */
[----:B0-----:R-:W-:Y:S01]  /*c950*/  F2FP.SATFINITE.E4M3.F32.PACK_AB_MERGE_C R35, RZ, R216, RZ ;  /* 0x000000d8ff23723e */ /* 0x001fe200048070ff */
[----:B------:R-:W-:Y:S01]  /*c960*/  FMUL R214, R214, UR20 ;  /* 0x00000014d6d67c20 */ /* 0x000fe20008400000 */
[----:B------:R-:W-:Y:S01]  /*c970*/  FMUL R213, R213, UR20 ;  /* 0x00000014d5d57c20 */ /* 0x000fe20008400000 */
[----:B------:R0:W-:Y:S01]  /*c980*/  @!P0 STG.E.U8 desc[UR14][R24.64+0x10], R33 ;  /* 0x0000102118008986 */ /* 0x0001e2000c10110e */
[----:B------:R-:W-:Y:S01]  /*c990*/  ISETP.LT.OR P0, PT, R41, 0x19, !P3 ;  /* 0x000000192900780c */ /* 0x000fe20005f01670 */
[----:B------:R-:W-:Y:S01]  /*c9a0*/  FMUL R211, R211, UR20 ;  /* 0x00000014d3d37c20 */ /* 0x000fe20008400000 */
[----:B------:R-:W-:Y:S01]  /*c9b0*/  FMUL R212, R212, UR20 ;  /* 0x00000014d4d47c20 */ /* 0x000fe20008400000 */
[----:B------:R-:W-:Y:S01]  /*c9c0*/  @!P1 STG.E.U8 desc[UR14][R24.64+0x11], R217 ;  /* 0x000011d918009986 */ /* 0x000fe2000c10110e */
[C---:B------:R-:W-:Y:S01]  /*c9d0*/  ISETP.LT.OR P1, PT, R41.reuse, 0x1a, !P3 ;  /* 0x0000001a2900780c */ /* 0x040fe20005f21670 */
[----:B------:R-:W-:Y:S01]  /*c9e0*/  FMUL R210, R210, UR20 ;  /* 0x00000014d2d27c20 */ /* 0x000fe20008400000 */
[----:B------:R-:W-:Y:S01]  /*c9f0*/  F2FP.SATFINITE.E4M3.F32.PACK_AB_MERGE_C R213, RZ, R213, RZ ;  /* 0x000000d5ffd5723e */ /* 0x000fe200048070ff */
[----:B------:R-:W-:Y:S01]  /*ca00*/  @!P6 STG.E.U8 desc[UR14][R26.64+0x11], R215 ;  /* 0x000011d71a00e986 */ /* 0x000fe2000c10110e */
[----:B------:R-:W-:Y:S01]  /*ca10*/  ISETP.LT.OR P6, PT, R41, 0x1a, !P2 ;  /* 0x0000001a2900780c */ /* 0x000fe200057c1670 */
[----:B------:R-:W-:Y:S01]  /*ca20*/  FMUL R209, R209, UR20 ;  /* 0x00000014d1d17c20 */ /* 0x000fe20008400000 */
[----:B------:R-:W-:Y:S01]  /*ca30*/  F2FP.SATFINITE.E4M3.F32.PACK_AB_MERGE_C R211, RZ, R211, RZ ;  /* 0x000000d3ffd3723e */ /* 0x000fe200048070ff */
[----:B------:R1:W-:Y:S01]  /*ca40*/  @!P5 STG.E.U8 desc[UR14][R26.64+0x10], R35 ;  /* 0x000010231a00d986 */ /* 0x0003e2000c10110e */
[----:B0-----:R-:W-:Y:S01]  /*ca50*/  F2FP.SATFINITE.E4M3.F32.PACK_AB_MERGE_C R33, RZ, R214, RZ ;  /* 0x000000d6ff21723e */ /* 0x001fe200048070ff */
[----:B------:R-:W-:Y:S01]  /*ca60*/  FMUL R207, R207, UR20 ;  /* 0x00000014cfcf7c20 */ /* 0x000fe20008400000 */
[C---:B------:R-:W-:Y:S01]  /*ca70*/  ISETP.LT.OR P5, PT, R41.reuse, 0x19, !P2 ;  /* 0x000000192900780c */ /* 0x040fe200057a1670 */
[----:B------:R-:W-:Y:S01]  /*ca80*/  FMUL R208, R208, UR20 ;  /* 0x00000014d0d07c20 */ /* 0x000fe20008400000 */
[----:B------:R-:W-:Y:S01]  /*ca90*/  F2FP.SATFINITE.E4M3.F32.PACK_AB_MERGE_C R209, RZ, R209, RZ ;  /* 0x000000d1ffd1723e */ /* 0x000fe200048070ff */
[----:B------:R0:W-:Y:S01]  /*caa0*/  @!P0 STG.E.U8 desc[UR14][R24.64+0x18], R33 ;  /* 0x0000182118008986 */ /* 0x0001e2000c10110e */
[C---:B------:R-:W-:Y:S01]  /*cab0*/  ISETP.LT.OR P0, PT, R41.reuse, 0x21, !P3 ;  /* 0x000000212900780c */ /* 0x040fe20005f01670 */
[----:B------:R-:W-:Y:S01]  /*cac0*/  FMUL R206, R206, UR20 ;  /* 0x00000014cece7c20 */ /* 0x000fe20008400000 */
[----:B------:R-:W-:Y:S01]  /*cad0*/  F2FP.SATFINITE.E4M3.F32.PACK_AB_MERGE_C R207, RZ, R207, RZ ;  /* 0x000000cfffcf723e */ /* 0x000fe200048070ff */
[----:B------:R-:W-:Y:S01]  /*cae0*/  @!P1 STG.E.U8 desc[UR14][R24.64+0x19], R213 ;  /* 0x000019d518009986 */ /* 0x000fe2000c10110e */
[----:B------:R-:W-:Y:S01]  /*caf0*/  ISETP.LT.OR P1, PT, R41, 0x22, !P3 ;  /* 0x000000222900780c */ /* 0x000fe20005f21670 */
[----:B------:R-:W-:Y:S01]  /*cb00*/  FMUL R205, R205, UR20 ;  /* 0x00000014cdcd7c20 */ /* 0x000fe20008400000 */
[----:B-1----:R-:W-:Y:S01]  /*cb10*/  F2FP.SATFINITE.E4M3.F32.PACK_AB_MERGE_C R35, RZ, R212, RZ ;  /* 0x000000d4ff23723e */ /* 0x002fe200048070ff */
        /* <DEDUP_REMOVED lines=11> */
[----:B------:R-:W-:Y:S01]  /*cbd0*/  ISETP.LT.OR P0, PT, R41, 0x29, !P3 ;  /* 0x000000292900780c */ /* 0x000fe20005f01670 */
[----:B------:R-:W-:Y:S01]  /*cbe0*/  FMUL R201, R201, UR20 ;  /* 0x00000014c9c97c20 */ /* 0x000fe20008400000 */
[----:B------:R-:W-:Y:S01]  /*cbf0*/  FMUL R199, R199, UR20 ;  /* 0x00000014c7c77c20 */ /* 0x000fe20008400000 */
[----:B------:R-:W-:Y:S01]  /*cc00*/  @!P1 STG.E.U8 desc[UR14][R24.64+0x21], R209 ;  /* 0x000021d118009986 */ /* 0x000fe2000c10110e */
[C---:B------:R-:W-:Y:S01]  /*cc10*/  ISETP.LT.OR P1, PT, R41.reuse, 0x2a, !P3 ;  /* 0x0000002a2900780c */ /* 0x040fe20005f21670 */
        /* <DEDUP_REMOVED lines=9> */
[----:B------:R-:W-:Y:S01]  /*ccb0*/  ISETP.LT.OR P5, PT, R41, 0x29, !P2 ;  /* 0x000000292900780c */ /* 0x000fe200057a1670 */
[----:B------:R-:W-:Y:S01]  /*ccc0*/  FMUL R195, R195, UR20 ;  /* 0x00000014c3c37c20 */ /* 0x000fe20008400000 */
[----:B------:R-:W-:Y:S01]  /*ccd0*/  F2FP.SATFINITE.E4M3.F32.PACK_AB_MERGE_C R199, RZ, R199, RZ ;  /* 0x000000c7ffc7723e */ /* 0x000fe200048070ff */
[----:B------:R0:W-:Y:S01]  /*cce0*/  @!P0 STG.E.U8 desc[UR14][R24.64+0x28], R33 ;  /* 0x0000282118008986 */ /* 0x0001e2000c10110e */
[C---:B------:R-:W-:Y:S01]  /*ccf0*/  ISETP.LT.OR P0, PT, R41.reuse, 0x31, !P3 ;  /* 0x000000312900780c */ /* 0x040fe20005f01670 */
[----:B------:R-:W-:Y:S01]  /*cd00*/  FMUL R196, R196, UR20 ;  /* 0x00000014c4c47c20 */ /* 0x000fe20008400000 */
[----:B------:R-:W-:Y:S01]  /*cd10*/  F2FP.SATFINITE.E4M3.F32.PACK_AB_MERGE_C R197, RZ, R197, RZ ;  /* 0x000000c5ffc5723e */ /* 0x000fe200048070ff */
        /* <DEDUP_REMOVED lines=59> */
[C---:B------:R-:W-:Y:S01]  /*d0d0*/  ISETP.LT.OR P6, PT, R41.reuse, 0x4a, !P2 ;  /* 0x0000004a2900780c */ /* 0x040fe200057c1670 */
        /* <DEDUP_REMOVED lines=57> */
[----:B------:R-:W-:Y:S01]  /*d470*/  ISETP.LT.OR P5, PT, R41, 0x61, !P3 ;  /* 0x000000612900780c */ /* 0x000fe20005fa1670 */
[----:B------:R-:W-:Y:S01]  /*d480*/  FMUL R161, R161, UR20 ;  /* 0x00000014a1a17c20 */ /* 0x000fe20008400000 */
[----:B0-----:R-:W-:Y:S01]  /*d490*/  F2FP.SATFINITE.E4M3.F32.PACK_AB_MERGE_C R33, RZ, R178, RZ ;  /* 0x000000b2ff21723e */ /* 0x001fe200048070ff */
[----:B------:R-:W-:Y:S01]  /*d4a0*/  FMUL R160, R160, UR20 ;  /* 0x00000014a0a07c20 */ /* 0x000fe20008400000 */
[----:B------:R-:W-:Y:S01]  /*d4b0*/  FMUL R159, R159, UR20 ;  /* 0x000000149f9f7c20 */ /* 0x000fe20008400000 */
[----:B------:R-:W-:Y:S01]  /*d4c0*/  FMUL R157, R157, UR20 ;  /* 0x000000149d9d7c20 */ /* 0x000fe20008400000 */
[----:B------:R-:W-:Y:S01]  /*d4d0*/  F2FP.SATFINITE.E4M3.F32.PACK_AB_MERGE_C R161, RZ, R161, RZ ;  /* 0x000000a1ffa1723e */ /* 0x000fe200048070ff */
[----:B------:R-:W-:Y:S01]  /*d4e0*/  FMUL R158, R158, UR20 ;  /* 0x000000149e9e7c20 */ /* 0x000fe20008400000 */
[----:B------:R-:W-:Y:S01]  /*d4f0*/  FMUL R156, R156, UR20 ;  /* 0x000000149c9c7c20 */ /* 0x000fe20008400000 */
[----:B------:R-:W-:Y:S01]  /*d500*/  @!P6 STG.E.U8 desc[UR14][R24.64+0x61], R177 ;  /* 0x000061b11800e986 */ /* 0x000fe2000c10110e */
[----:B------:R-:W-:Y:S01]  /*d510*/  ISETP.LT.OR P6, PT, R41, 0x69, !P3 ;  /* 0x000000692900780c */ /* 0x000fe20005fc1670 */
[----:B------:R-:W-:Y:S01]  /*d520*/  FMUL R155, R155, UR20 ;  /* 0x000000149b9b7c20 */ /* 0x000fe20008400000 */
[----:B-1----:R-:W-:Y:S01]  /*d530*/  F2FP.SATFINITE.E4M3.F32.PACK_AB_MERGE_C R35, RZ, R176, RZ ;  /* 0x000000b0ff23723e */ /* 0x002fe200048070ff */
[----:B------:R0:W-:Y:S01]  /*d540*/  @!P5 STG.E.U8 desc[UR14][R24.64+0x60], R33 ;  /* 0x000060211800d986 */ /* 0x0001e2000c10110e */
        /* <DEDUP_REMOVED lines=16> */
[----:B-1----:R-:W-:Y:S01]  /*d650*/  F2FP.SATFINITE.E4M3.F32.PACK_AB_MERGE_C R35, RZ, R170, RZ ;  /* 0x000000aaff23723e */ /* 0x002fe200048070ff */
[----:B------:R-:W-:Y:S01]  /*d660*/  @!P0 STG.E.U8 desc[UR14][R24.64+0x69], R173 ;  /* 0x000069ad18008986 */ /* 0x000fe2000c10110e */
        /* <DEDUP_REMOVED lines=12> */
[----:B------:R-:W-:Y:S01]  /*d730*/  ISETP.LT.OR P6, PT, R41, 0x79, !P3 ;  /* 0x000000792900780c */ /* 0x000fe20005fc1670 */
[----:B------:R-:W-:Y:S01]  /*d740*/  FMUL R17, R17, UR20 ;  /* 0x0000001411117c20 */ /* 0x000fe20008400000 */
[----:B------:R-:W-:Y:S01]  /*d750*/  ISETP.LT.OR P3, PT, R41, 0x7a, !P3 ;  /* 0x0000007a2900780c */ /* 0x000fe20005f61670 */
[----:B------:R-:W-:Y:S01]  /*d760*/  @!P0 STG.E.U8 desc[UR14][R24.64+0x71], R169 ;  /* 0x000071a918008986 */ /* 0x000fe2000c10110e */
[----:B0-----:R-:W-:Y:S01]  /*d770*/  F2FP.SATFINITE.E4M3.F32.PACK_AB_MERGE_C R33, RZ, R168, RZ ;  /* 0x000000a8ff21723e */ /* 0x001fe200048070ff */
[----:B------:R-:W-:Y:S01]  /*d780*/  FMUL R18, R18, UR20 ;  /* 0x0000001412127c20 */ /* 0x000fe20008400000 */
[----:B------:R-:W-:Y:S01]  /*d790*/  ISETP.GE.AND P0, PT, R42, 0x89, PT ;  /* 0x000000892a00780c */ /* 0x000fe20003f06270 */
[----:B------:R-:W-:Y:S01]  /*d7a0*/  FMUL R16, R16, UR20 ;  /* 0x0000001410107c20 */ /* 0x000fe20008400000 */
[----:B------:R-:W-:Y:S01]  /*d7b0*/  F2FP.SATFINITE.E4M3.F32.PACK_AB_MERGE_C R21, RZ, R21, RZ ;  /* 0x00000015ff15723e */ /* 0x000fe200048070ff */
[----:B------:R0:W-:Y:S01]  /*d7c0*/  @!P1 STG.E.U8 desc[UR14][R26.64+0x70], R33 ;  /* 0x000070211a009986 */ /* 0x0001e2000c10110e */
[----:B------:R-:W-:Y:S01]  /*d7d0*/  ISETP.GE.AND P1, PT, R42, 0x81, PT ;  /* 0x000000812a00780c */ /* 0x000fe20003f26270 */
[----:B------:R-:W-:Y:S01]  /*d7e0*/  FMUL R15, R15, UR20 ;  /* 0x000000140f0f7c20 */ /* 0x000fe20008400000 */
[----:B-1----:R-:W-:Y:S01]  /*d7f0*/  F2FP.SATFINITE.E4M3.F32.PACK_AB_MERGE_C R35, RZ, R166, RZ ;  /* 0x000000a6ff23723e */ /* 0x002fe200048070ff */
[----:B------:R-:W-:Y:S01]  /*d800*/  @!P5 STG.E.U8 desc[UR14][R26.64+0x71], R167 ;  /* 0x000071a71a00d986 */ /* 0x000fe2000c10110e */
[----:B------:R-:W-:Y:S01]  /*d810*/  ISETP.LT.OR P5, PT, R41, 0x79, !P2 ;  /* 0x000000792900780c */ /* 0x000fe200057a1670 */
[----:B------:R-:W-:Y:S01]  /*d820*/  FMUL R13, R13, UR20 ;  /* 0x000000140d0d7c20 */ /* 0x000fe20008400000 */
[C---:B------:R-:W-:Y:S01]  /*d830*/  ISETP.LT.OR P2, PT, R41.reuse, 0x7a, !P2 ;  /* 0x0000007a2900780c */ /* 0x040fe20005741670 */
        /* <DEDUP_REMOVED lines=9> */
[----:B------:R-:W-:Y:S01]  /*d8d0*/  F2FP.SATFINITE.E4M3.F32.PACK_AB_MERGE_C R17, RZ, R17, RZ ;  /* 0x00000011ff11723e */ /* 0x000fe200048070ff */
[----:B------:R-:W-:Y:S01]  /*d8e0*/  @!P5 STG.E.U8 desc[UR14][R26.64+0x78], R37 ;  /* 0x000078251a00d986 */ /* 0x000fe2000c10110e */
[----:B------:R-:W-:Y:S01]  /*d8f0*/  ISETP.LT.OR P5, PT, R41, 0x1, !P0 ;  /* 0x000000012900780c */ /* 0x000fe200047a1670 */
[----:B------:R-:W-:Y:S01]  /*d900*/  FMUL R9, R9, UR20 ;  /* 0x0000001409097c20 */ /* 0x000fe20008400000 */
[----:B------:R-:W-:Y:S01]  /*d910*/  F2FP.SATFINITE.E4M3.F32.PACK_AB_MERGE_C R15, RZ, R15, RZ ;  /* 0x0000000fff0f723e */ /* 0x000fe200048070ff */
[----:B------:R0:W-:Y:S01]  /*d920*/  @!P2 STG.E.U8 desc[UR14][R26.64+0x79], R163 ;  /* 0x000079a31a00a986 */ /* 0x0001e2000c10110e */
[C---:B------:R-:W-:Y:S01]  /*d930*/  ISETP.LT.OR P2, PT, R41.reuse, 0xa, !P1 ;  /* 0x0000000a2900780c */ /* 0x040fe20004f41670 */
        /* <DEDUP_REMOVED lines=9> */
[----:B------:R-:W-:Y:S01]  /*d9d0*/  F2FP.SATFINITE.E4M3.F32.PACK_AB_MERGE_C R11, RZ, R11, RZ ;  /* 0x0000000bff0b723e */ /* 0x000fe200048070ff */
[----:B------:R2:W-:Y:S01]  /*d9e0*/  @!P5 STG.E.U8 desc[UR14][R30.64], R33 ;  /* 0x000000211e00d986 */ /* 0x0005e2000c10110e */
[----:B------:R-:W-:Y:S01]  /*d9f0*/  ISETP.LT.OR P5, PT, R41, 0x9, !P0 ;  /* 0x000000092900780c */ /* 0x000fe200047a1670 */
[----:B------:R-:W-:Y:S01]  /*da00*/  FMUL R5, R5, UR20 ;  /* 0x0000001405057c20 */ /* 0x000fe20008400000 */
[----:B0-----:R-:W-:Y:S01]  /*da10*/  F2FP.SATFINITE.E4M3.F32.PACK_AB_MERGE_C R27, RZ, R156, RZ ;  /* 0x0000009cff1b723e */ /* 0x001fe200048070ff */
[----:B-----5:R-:W-:Y:S01]  /*da20*/  FMUL R0, R0, UR20 ;  /* 0x0000001400007c20 */ /* 0x020fe20008400000 */
[----:B------:R-:W-:Y:S01]  /*da30*/  F2FP.SATFINITE.E4M3.F32.PACK_AB_MERGE_C R9, RZ, R9, RZ ;  /* 0x00000009ff09723e */ /* 0x000fe200048070ff */
[----:B------:R-:W-:Y:S01]  /*da40*/  FMUL R6, R6, UR20 ;  /* 0x0000001406067c20 */ /* 0x000fe20008400000 */
[----:B------:R-:W-:Y:S01]  /*da50*/  F2FP.SATFINITE.E4M3.F32.PACK_AB_MERGE_C R7, RZ, R7, RZ ;  /* 0x00000007ff07723e */ /* 0x000fe200048070ff */
[----:B------:R-:W4:Y:S01]  /*da60*/  LDL.LU R221, [R1+0x14] ;  /* 0x0000140001dd7983 */ /* 0x000f220000300800 */
[----:B-1----:R-:W-:Y:S01]  /*da70*/  F2FP.SATFINITE.E4M3.F32.PACK_AB_MERGE_C R25, RZ, R158, RZ ;  /* 0x0000009eff19723e */ /* 0x002fe200048070ff */
[----:B------:R-:W-:Y:S01]  /*da80*/  FMUL R2, R2, UR20 ;  /* 0x0000001402027c20 */ /* 0x000fe20008400000 */
[----:B------:R-:W-:Y:S01]  /*da90*/  F2FP.SATFINITE.E4M3.F32.PACK_AB_MERGE_C R5, RZ, R5, RZ ;  /* 0x00000005ff05723e */ /* 0x000fe200048070ff */
[----:B------:R-:W-:Y:S01]  /*daa0*/  @!P6 STG.E.U8 desc[UR14][R30.64+0x1], R159 ;  /* 0x0000019f1e00e986 */ /* 0x000fe2000c10110e */
[----:B------:R-:W-:Y:S01]  /*dab0*/  ISETP.LT.OR P6, PT, R41, 0xa, !P0 ;  /* 0x0000000a2900780c */ /* 0x000fe200047c1670 */
[----:B------:R-:W-:Y:S01]  /*dac0*/  FMUL R3, R3, UR20 ;  /* 0x0000001403037c20 */ /* 0x000fe20008400000 */
[----:B--2---:R-:W-:Y:S01]  /*dad0*/  F2FP.SATFINITE.E4M3.F32.PACK_AB_MERGE_C R33, RZ, R152, RZ ;  /* 0x00000098ff21723e */ /* 0x004fe200048070ff */
[----:B------:R-:W-:Y:S01]  /*dae0*/  @!P2 STG.E.U8 desc[UR14][R28.64+0x9], R157 ;  /* 0x0000099d1c00a986 */ /* 0x000fe2000c10110e */
[----:B------:R-:W-:Y:S01]  /*daf0*/  ISETP.LT.OR P2, PT, R41, 0x12, !P1 ;  /* 0x000000122900780c */ /* 0x000fe20004f41670 */
[----:B------:R-:W-:-:S02]  /*db00*/  FMUL R4, R4, UR20 ;  /* 0x0000001404047c20 */ /* 0x000fc40008400000 */
[----:B------:R0:W-:Y:S01]  /*db10*/  @!P3 STG.E.U8 desc[UR14][R28.64+0x8], R25 ;  /* 0x000008191c00b986 */ /* 0x0001e2000c10110e */
[----:B------:R-:W-:-:S03]  /*db20*/  ISETP.LT.OR P3, PT, R41, 0x11, !P1 ;  /* 0x000000112900780c */ /* 0x000fc60004f61670 */
[----:B------:R1:W-:Y:S01]  /*db30*/  @!P5 STG.E.U8 desc[UR14][R30.64+0x8], R27 ;  /* 0x0000081b1e00d986 */ /* 0x0003e2000c10110e */
[----:B------:R-:W-:-:S03]  /*db40*/  ISETP.LT.OR P5, PT, R41, 0x11, !P0 ;  /* 0x000000112900780c */ /* 0x000fc600047a1670 */
[----:B------:R-:W-:Y:S01]  /*db50*/  @!P6 STG.E.U8 desc[UR14][R30.64+0x9], R155 ;  /* 0x0000099b1e00e986 */ /* 0x000fe2000c10110e */
[----:B------:R-:W-:-:S03]  /*db60*/  ISETP.LT.OR P6, PT, R41, 0x12, !P0 ;  /* 0x000000122900780c */ /* 0x000fc600047c1670 */
[----:B------:R-:W-:Y:S01]  /*db70*/  @!P2 STG.E.U8 desc[UR14][R28.64+0x11], R153 ;  /* 0x000011991c00a986 */ /* 0x000fe2000c10110e */
[----:B------:R-:W-:Y:S02]  /*db80*/  ISETP.LT.OR P2, PT, R41, 0x1a, !P1 ;  /* 0x0000001a2900780c */ /* 0x000fe40004f41670 */
[----:B0-----:R-:W-:Y:S01]  /*db90*/  F2FP.SATFINITE.E4M3.F32.PACK_AB_MERGE_C R25, RZ, R154, RZ ;  /* 0x0000009aff19723e */ /* 0x001fe200048070ff */
[----:B------:R-:W2:Y:S01]  /*dba0*/  LDL.LU R220, [R1+0x18] ;  /* 0x0000180001dc7983 */ /* 0x000ea20000300800 */
[----:B-1----:R-:W-:-:S03]  /*dbb0*/  F2FP.SATFINITE.E4M3.F32.PACK_AB_MERGE_C R27, RZ, R20, RZ ;  /* 0x00000014ff1b723e */ /* 0x002fc600048070ff */
[----:B------:R0:W-:Y:S01]  /*dbc0*/  @!P3 STG.E.U8 desc[UR14][R28.64+0x10], R25 ;  /* 0x000010191c00b986 */ /* 0x0001e2000c10110e */
[----:B------:R-:W-:-:S03]  /*dbd0*/  ISETP.LT.OR P3, PT, R41, 0x19, !P1 ;  /* 0x000000192900780c */ /* 0x000fc60004f61670 */
[----:B------:R-:W-:Y:S01]  /*dbe0*/  @!P5 STG.E.U8 desc[UR14][R30.64+0x10], R33 ;  /* 0x000010211e00d986 */ /* 0x000fe2000c10110e */
[----:B------:R-:W-:-:S03]  /*dbf0*/  ISETP.LT.OR P5, PT, R41, 0x19, !P0 ;  /* 0x000000192900780c */ /* 0x000fc600047a1670 */
[----:B------:R1:W-:Y:S01]  /*dc00*/  @!P6 STG.E.U8 desc[UR14][R30.64+0x11], R23 ;  /* 0x000011171e00e986 */ /* 0x0003e2000c10110e */
[----:B------:R-:W-:-:S03]  /*dc10*/  ISETP.LT.OR P6, PT, R41, 0x1a, !P0 ;  /* 0x0000001a2900780c */ /* 0x000fc600047c1670 */
[----:B------:R3:W-:Y:S01]  /*dc20*/  @!P2 STG.E.U8 desc[UR14][R28.64+0x19], R21 ;  /* 0x000019151c00a986 */ /* 0x0007e2000c10110e */
[C---:B------:R-:W-:Y:S02]  /*dc30*/  ISETP.LT.OR P2, PT, R41.reuse, 0x22, !P1 ;  /* 0x000000222900780c */ /* 0x040fe40004f41670 */
[----:B0-----:R-:W-:Y:S01]  /*dc40*/  F2FP.SATFINITE.E4M3.F32.PACK_AB_MERGE_C R25, RZ, R22, RZ ;  /* 0x00000016ff19723e */ /* 0x001fe200048070ff */
[----:B------:R-:W2:Y:S04]  /*dc50*/  LDL.LU R222, [R1+0x1c] ;  /* 0x00001c0001de7983 */ /* 0x000ea80000300800 */
[----:B------:R-:W-:Y:S01]  /*dc60*/  @!P3 STG.E.U8 desc[UR14][R28.64+0x18], R25 ;  /* 0x000018191c00b986 */ /* 0x000fe2000c10110e */
[C---:B------:R-:W-:Y:S02]  /*dc70*/  ISETP.LT.OR P3, PT, R41.reuse, 0x21, !P1 ;  /* 0x000000212900780c */ /* 0x040fe40004f61670 */
[----:B-1----:R-:W-:Y:S01]  /*dc80*/  F2FP.SATFINITE.E4M3.F32.PACK_AB_MERGE_C R23, RZ, R18, RZ ;  /* 0x00000012ff17723e */ /* 0x002fe200048070ff */
[----:B------:R-:W-:Y:S01]  /*dc90*/  @!P5 STG.E.U8 desc[UR14][R30.64+0x18], R27 ;  /* 0x0000181b1e00d986 */ /* 0x000fe2000c10110e */
[----:B------:R-:W-:-:S02]  /*dca0*/  ISETP.LT.OR P5, PT, R41, 0x21, !P0 ;  /* 0x000000212900780c */ /* 0x000fc400047a1670 */
[----:B---3--:R-:W-:Y:S01]  /*dcb0*/  F2FP.SATFINITE.E4M3.F32.PACK_AB_MERGE_C R21, RZ, R16, RZ ;  /* 0x00000010ff15723e */ /* 0x008fe200048070ff */
[----:B------:R0:W-:Y:S01]  /*dcc0*/  @!P6 STG.E.U8 desc[UR14][R30.64+0x19], R19 ;  /* 0x000019131e00e986 */ /* 0x0001e2000c10110e */
[----:B------:R-:W-:-:S03]  /*dcd0*/  ISETP.LT.OR P6, PT, R41, 0x22, !P0 ;  /* 0x000000222900780c */ /* 0x000fc600047c1670 */
[----:B------:R1:W-:Y:S01]  /*dce0*/  @!P2 STG.E.U8 desc[UR14][R28.64+0x21], R17 ;  /* 0x000021111c00a986 */ /* 0x0003e2000c10110e */
[----:B------:R-:W-:-:S03]  /*dcf0*/  ISETP.LT.OR P2, PT, R41, 0x2a, !P1 ;  /* 0x0000002a2900780c */ /* 0x000fc60004f41670 */
[----:B------:R-:W-:Y:S01]  /*dd00*/  @!P3 STG.E.U8 desc[UR14][R28.64+0x20], R23 ;  /* 0x000020171c00b986 */ /* 0x000fe2000c10110e */
[----:B------:R-:W-:-:S03]  /*dd10*/  ISETP.LT.OR P3, PT, R41, 0x29, !P1 ;  /* 0x000000292900780c */ /* 0x000fc60004f61670 */
[----:B------:R-:W-:Y:S01]  /*dd20*/  @!P5 STG.E.U8 desc[UR14][R30.64+0x20], R21 ;  /* 0x000020151e00d986 */ /* 0x000fe2000c10110e */
[C---:B------:R-:W-:Y:S02]  /*dd30*/  ISETP.LT.OR P5, PT, R41.reuse, 0x29, !P0 ;  /* 0x000000292900780c */ /* 0x040fe400047a1670 */
[----:B0-----:R-:W-:Y:S01]  /*dd40*/  F2FP.SATFINITE.E4M3.F32.PACK_AB_MERGE_C R19, RZ, R14, RZ ;  /* 0x0000000eff13723e */ /* 0x001fe200048070ff */
[----:B------:R0:W-:Y:S01]  /*dd50*/  @!P6 STG.E.U8 desc[UR14][R30.64+0x21], R15 ;  /* 0x0000210f1e00e986 */ /* 0x0001e2000c10110e */
[C---:B------:R-:W-:Y:S02]  /*dd60*/  ISETP.LT.OR P6, PT, R41.reuse, 0x2a, !P0 ;  /* 0x0000002a2900780c */ /* 0x040fe400047c1670 */
[----:B-1----:R-:W-:Y:S01]  /*dd70*/  F2FP.SATFINITE.E4M3.F32.PACK_AB_MERGE_C R17, RZ, R12, RZ ;  /* 0x0000000cff11723e */ /* 0x002fe200048070ff */
        /* <DEDUP_REMOVED lines=15> */
[----:B0-----:R-:W-:Y:S02]  /*de70*/  F2FP.SATFINITE.E4M3.F32.PACK_AB_MERGE_C R11, RZ, R6, RZ ;  /* 0x00000006ff0b723e */ /* 0x001fe400048070ff */
[C---:B------:R-:W-:Y:S01]  /*de80*/  ISETP.LT.OR P5, PT, R41.reuse, 0x39, !P0 ;  /* 0x000000392900780c */ /* 0x040fe200047a1670 */
[----:B------:R0:W-:Y:S01]  /*de90*/  @!P6 STG.E.U8 desc[UR14][R30.64+0x31], R7 ;  /* 0x000031071e00e986 */ /* 0x0001e2000c10110e */
[----:B-1----:R-:W-:Y:S02]  /*dea0*/  F2FP.SATFINITE.E4M3.F32.PACK_AB_MERGE_C R9, RZ, R4, RZ ;  /* 0x00000004ff09723e */ /* 0x002fe400048070ff */
[----:B------:R-:W-:Y:S01]  /*deb0*/  ISETP.LT.OR P6, PT, R41, 0x3a, !P0 ;  /* 0x0000003a2900780c */ /* 0x000fe200047c1670 */
[----:B------:R1:W-:Y:S04]  /*dec0*/  @!P2 STG.E.U8 desc[UR14][R28.64+0x39], R5 ;  /* 0x000039051c00a986 */ /* 0x0003e8000c10110e */
[----:B------:R3:W-:Y:S01]  /*ded0*/  @!P3 STG.E.U8 desc[UR14][R28.64+0x38], R11 ;  /* 0x0000380b1c00b986 */ /* 0x0007e2000c10110e */
[----:B------:R-:W-:Y:S01]  /*dee0*/  FMUL R4, R227, UR20 ;  /* 0x00000014e3047c20 */ /* 0x000fe20008400000 */
[----:B------:R-:W-:-:S02]  /*def0*/  ISETP.LT.OR P3, PT, R41, 0x41, !P1 ;  /* 0x000000412900780c */ /* 0x000fc40004f61670 */
[----:B0-----:R-:W-:Y:S02]  /*df00*/  F2FP.SATFINITE.E4M3.F32.PACK_AB_MERGE_C R7, RZ, R3, RZ ;  /* 0x00000003ff07723e */ /* 0x001fe400048070ff */
[----:B-1----:R-:W-:Y:S01]  /*df10*/  F2FP.SATFINITE.E4M3.F32.PACK_AB_MERGE_C R5, RZ, R0, RZ ;  /* 0x00000000ff05723e */ /* 0x002fe200048070ff */
[----:B------:R-:W-:Y:S01]  /*df20*/  FMUL R0, R223, UR20 ;  /* 0x00000014df007c20 */ /* 0x000fe20008400000 */
[----:B------:R-:W-:Y:S01]  /*df30*/  ISETP.LT.OR P2, PT, R41, 0x42, !P1 ;  /* 0x000000422900780c */ /* 0x000fe20004f41670 */
[----:B------:R-:W2:Y:S01]  /*df40*/  LDL.LU R223, [R1+0x20] ;  /* 0x0000200001df7983 */ /* 0x000ea20000300800 */
[----:B---3--:R-:W-:Y:S02]  /*df50*/  F2FP.SATFINITE.E4M3.F32.PACK_AB_MERGE_C R11, RZ, R2, RZ ;  /* 0x00000002ff0b723e */ /* 0x008fe400048070ff */
[----:B------:R-:W-:Y:S01]  /*df60*/  F2FP.SATFINITE.E4M3.F32.PACK_AB_MERGE_C R13, RZ, R0, RZ ;  /* 0x00000000ff0d723e */ /* 0x000fe200048070ff */
[----:B----4-:R-:W-:Y:S01]  /*df70*/  FMUL R0, R225, UR20 ;  /* 0x00000014e1007c20 */ /* 0x010fe20008400000 */
[----:B------:R-:W-:Y:S01]  /*df80*/  FMUL R2, R224, UR20 ;  /* 0x00000014e0027c20 */ /* 0x000fe20008400000 */
[----:B------:R-:W3:Y:S04]  /*df90*/  LDL.LU R225, [R1+0x24] ;  /* 0x0000240001e17983 */ /* 0x000ee80000300800 */
[----:B------:R-:W4:Y:S01]  /*dfa0*/  LDL.LU R224, [R1+0x28] ;  /* 0x0000280001e07983 */ /* 0x000f220000300800 */
[----:B------:R-:W-:-:S03]  /*dfb0*/  FMUL R3, R226, UR20 ;  /* 0x00000014e2037c20 */ /* 0x000fc60008400000 */
[----:B------:R-:W4:Y:S04]  /*dfc0*/  LDL.LU R226, [R1+0x2c] ;  /* 0x00002c0001e27983 */ /* 0x000f280000300800 */
[----:B------:R-:W4:Y:S04]  /*dfd0*/  LDL.LU R227, [R1+0x30] ;  /* 0x0000300001e37983 */ /* 0x000f280000300800 */
[----:B------:R-:W-:Y:S01]  /*dfe0*/  @!P5 STG.E.U8 desc[UR14][R30.64+0x38], R9 ;  /* 0x000038091e00d986 */ /* 0x000fe2000c10110e */
[----:B------:R-:W-:-:S03]  /*dff0*/  ISETP.LT.OR P5, PT, R41, 0x41, !P0 ;  /* 0x000000412900780c */ /* 0x000fc600047a1670 */
[----:B------:R0:W-:Y:S01]  /*e000*/  @!P6 STG.E.U8 desc[UR14][R30.64+0x39], R7 ;  /* 0x000039071e00e986 */ /* 0x0001e2000c10110e */
[----:B------:R-:W-:-:S03]  /*e010*/  ISETP.LT.OR P6, PT, R41, 0x42, !P0 ;  /* 0x000000422900780c */ /* 0x000fc600047c1670 */
[----:B------:R-:W-:Y:S01]  /*e020*/  @!P3 STG.E.U8 desc[UR14][R28.64+0x40], R11 ;  /* 0x0000400b1c00b986 */ /* 0x000fe2000c10110e */
[----:B------:R-:W-:-:S03]  /*e030*/  ISETP.LT.OR P3, PT, R41, 0x49, !P1 ;  /* 0x000000492900780c */ /* 0x000fc60004f61670 */
[----:B------:R1:W-:Y:S01]  /*e040*/  @!P2 STG.E.U8 desc[UR14][R28.64+0x41], R5 ;  /* 0x000041051c00a986 */ /* 0x0003e2000c10110e */
[----:B0-----:R-:W-:-:S03]  /*e050*/  F2FP.SATFINITE.E4M3.F32.PACK_AB_MERGE_C R7, RZ, R0, RZ ;  /* 0x00000000ff07723e */ /* 0x001fc600048070ff */
[----:B------:R-:W-:Y:S01]  /*e060*/  @!P5 STG.E.U8 desc[UR14][R30.64+0x40], R13 ;  /* 0x0000400d1e00d986 */ /* 0x000fe2000c10110e */
[C---:B------:R-:W-:Y:S02]  /*e070*/  ISETP.LT.OR P2, PT, R41.reuse, 0x4a, !P1 ;  /* 0x0000004a2900780c */ /* 0x040fe40004f41670 */
[----:B-1----:R-:W-:Y:S01]  /*e080*/  F2FP.SATFINITE.E4M3.F32.PACK_AB_MERGE_C R5, RZ, R2, RZ ;  /* 0x00000002ff05723e */ /* 0x002fe200048070ff */
[----:B------:R0:W-:Y:S01]  /*e090*/  @!P6 STG.E.U8 desc[UR14][R30.64+0x41], R7 ;  /* 0x000041071e00e986 */ /* 0x0001e2000c10110e */
[C---:B------:R-:W-:Y:S02]  /*e0a0*/  ISETP.LT.OR P5, PT, R41.reuse, 0x49, !P0 ;  /* 0x000000492900780c */ /* 0x040fe400047a1670 */
[C---:B------:R-:W-:Y:S01]  /*e0b0*/  ISETP.LT.OR P6, PT, R41.reuse, 0x4a, !P0 ;  /* 0x0000004a2900780c */ /* 0x040fe200047c1670 */
[----:B------:R1:W-:Y:S01]  /*e0c0*/  @!P3 STG.E.U8 desc[UR14][R28.64+0x48], R5 ;  /* 0x000048051c00b986 */ /* 0x0003e2000c10110e */
[----:B------:R-:W-:Y:S02]  /*e0d0*/  ISETP.LT.OR P3, PT, R41, 0x51, !P1 ;  /* 0x000000512900780c */ /* 0x000fe40004f61670 */
[----:B------:R-:W-:-:S02]  /*e0e0*/  F2FP.SATFINITE.E4M3.F32.PACK_AB_MERGE_C R9, RZ, R3, RZ ;  /* 0x00000003ff09723e */ /* 0x000fc400048070ff */
[----:B------:R-:W-:-:S03]  /*e0f0*/  F2FP.SATFINITE.E4M3.F32.PACK_AB_MERGE_C R11, RZ, R4, RZ ;  /* 0x00000004ff0b723e */ /* 0x000fc600048070ff */
[----:B------:R1:W-:Y:S04]  /*e100*/  @!P2 STG.E.U8 desc[UR14][R28.64+0x49], R9 ;  /* 0x000049091c00a986 */ /* 0x0003e8000c10110e */
[----:B------:R-:W-:Y:S01]  /*e110*/  @!P5 STG.E.U8 desc[UR14][R30.64+0x48], R11 ;  /* 0x0000480b1e00d986 */ /* 0x000fe2000c10110e */
[----:B------:R-:W-:-:S03]  /*e120*/  FMUL R0, R221, UR20 ;  /* 0x00000014dd007c20 */ /* 0x000fc60008400000 */
[----:B------:R-:W4:Y:S02]  /*e130*/  LDL.LU R221, [R1+0x34] ;  /* 0x0000340001dd7983 */ /* 0x000f240000300800 */
[----:B0-----:R-:W-:-:S05]  /*e140*/  F2FP.SATFINITE.E4M3.F32.PACK_AB_MERGE_C R7, RZ, R0, RZ ;  /* 0x00000000ff07723e */ /* 0x001fca00048070ff */
[----:B------:R-:W-:Y:S01]  /*e150*/  @!P6 STG.E.U8 desc[UR14][R30.64+0x49], R7 ;  /* 0x000049071e00e986 */ /* 0x000fe2000c10110e */
[----:B--2---:R-:W-:-:S03]  /*e160*/  FMUL R2, R220, UR20 ;  /* 0x00000014dc027c20 */ /* 0x004fc60008400000 */
[----:B------:R-:W2:Y:S02]  /*e170*/  LDL.LU R220, [R1+0x38] ;  /* 0x0000380001dc7983 */ /* 0x000ea40000300800 */
[----:B-1----:R-:W-:-:S05]  /*e180*/  F2FP.SATFINITE.E4M3.F32.PACK_AB_MERGE_C R5, RZ, R2, RZ ;  /* 0x00000002ff05723e */ /* 0x002fca00048070ff */
[----:B------:R0:W-:Y:S01]  /*e190*/  @!P3 STG.E.U8 desc[UR14][R28.64+0x50], R5 ;  /* 0x000050051c00b986 */ /* 0x0001e2000c10110e */
[----:B------:R-:W-:-:S03]  /*e1a0*/  FMUL R3, R222, UR20 ;  /* 0x00000014de037c20 */ /* 0x000fc60008400000 */
[----:B------:R-:W2:Y:S02]  /*e1b0*/  LDL.LU R222, [R1+0x3c] ;  /* 0x00003c0001de7983 */ /* 0x000ea40000300800 */
[----:B------:R-:W-:Y:S01]  /*e1c0*/  F2FP.SATFINITE.E4M3.F32.PACK_AB_MERGE_C R9, RZ, R3, RZ ;  /* 0x00000003ff09723e */ /* 0x000fe200048070ff */
[----:B------:R-:W-:Y:S02]  /*e1d0*/  FMUL R0, R223, UR20 ;  /* 0x00000014df007c20 */ /* 0x000fe40008400000 */
[----:B------:R-:W2:Y:S03]  /*e1e0*/  LDL.LU R223, [R1+0x40] ;  /* 0x0000400001df7983 */ /* 0x000ea60000300800 */
[----:B------:R-:W-:Y:S01]  /*e1f0*/  F2FP.SATFINITE.E4M3.F32.PACK_AB_MERGE_C R13, RZ, R0, RZ ;  /* 0x00000000ff0d723e */ /* 0x000fe200048070ff */
[----:B---3--:R-:W-:Y:S02]  /*e200*/  FMUL R2, R225, UR20 ;  /* 0x00000014e1027c20 */ /* 0x008fe40008400000 */
[----:B------:R-:W3:Y:S01]  /*e210*/  LDL.LU R225, [R1+0x44] ;  /* 0x0000440001e17983 */ /* 0x000ee20000300800 */
[----:B----4-:R-:W-:-:S03]  /*e220*/  FMUL R0, R224, UR20 ;  /* 0x00000014e0007c20 */ /* 0x010fc60008400000 */
[----:B------:R-:W4:Y:S01]  /*e230*/  LDL.LU R224, [R1+0x48] ;  /* 0x0000480001e07983 */ /* 0x000f220000300800 */
[----:B------:R-:W-:Y:S01]  /*e240*/  FMUL R3, R226, UR20 ;  /* 0x00000014e2037c20 */ /* 0x000fe20008400000 */
[----:B0-----:R-:W-:Y:S02]  /*e250*/  F2FP.SATFINITE.E4M3.F32.PACK_AB_MERGE_C R5, RZ, R0, RZ ;  /* 0x00000000ff05723e */ /* 0x001fe400048070ff */
[----:B------:R-:W4:Y:S01]  /*e260*/  LDL.LU R226, [R1+0x4c] ;  /* 0x00004c0001e27983 */ /* 0x000f220000300800 */
[----:B------:R-:W-:-:S03]  /*e270*/  FMUL R0, R227, UR20 ;  /* 0x00000014e3007c20 */ /* 0x000fc60008400000 */
[----:B------:R-:W4:Y:S01]  /*e280*/  LDL.LU R227, [R1+0x50] ;  /* 0x0000500001e37983 */ /* 0x000f220000300800 */
[C---:B------:R-:W-:Y:S02]  /*e290*/  ISETP.LT.OR P2, PT, R41.reuse, 0x52, !P1 ;  /* 0x000000522900780c */ /* 0x040fe40004f41670 */
[C---:B------:R-:W-:Y:S01]  /*e2a0*/  ISETP.LT.OR P6, PT, R41.reuse, 0x52, !P0 ;  /* 0x000000522900780c */ /* 0x040fe200047c1670 */
[----:B------:R-:W4:Y:S01]  /*e2b0*/  LDL.LU R219, [R1+0x54] ;  /* 0x0000540001db7983 */ /* 0x000f220000300800 */
[C---:B------:R-:W-:Y:S02]  /*e2c0*/  ISETP.LT.OR P5, PT, R41.reuse, 0x51, !P0 ;  /* 0x000000512900780c */ /* 0x040fe400047a1670 */
[----:B------:R-:W-:Y:S02]  /*e2d0*/  ISETP.LT.OR P3, PT, R41, 0x59, !P1 ;  /* 0x000000592900780c */ /* 0x000fe40004f61670 */
[----:B------:R-:W-:Y:S02]  /*e2e0*/  F2FP.SATFINITE.E4M3.F32.PACK_AB_MERGE_C R7, RZ, R2, RZ ;  /* 0x00000002ff07723e */ /* 0x000fe400048070ff */
[----:B------:R-:W-:-:S03]  /*e2f0*/  F2FP.SATFINITE.E4M3.F32.PACK_AB_MERGE_C R11, RZ, R0, RZ ;  /* 0x00000000ff0b723e */ /* 0x000fc600048070ff */
[----:B------:R0:W-:Y:S01]  /*e300*/  @!P2 STG.E.U8 desc[UR14][R28.64+0x51], R9 ;  /* 0x000051091c00a986 */ /* 0x0001e2000c10110e */
[----:B------:R-:W-:-:S03]  /*e310*/  ISETP.LT.OR P2, PT, R41, 0x5a, !P1 ;  /* 0x0000005a2900780c */ /* 0x000fc60004f41670 */
[----:B------:R-:W-:Y:S01]  /*e320*/  @!P6 STG.E.U8 desc[UR14][R30.64+0x51], R7 ;  /* 0x000051071e00e986 */ /* 0x000fe2000c10110e */
[----:B------:R-:W-:-:S03]  /*e330*/  ISETP.LT.OR P6, PT, R41, 0x5a, !P0 ;  /* 0x0000005a2900780c */ /* 0x000fc600047c1670 */
[----:B------:R-:W-:Y:S01]  /*e340*/  @!P5 STG.E.U8 desc[UR14][R30.64+0x50], R13 ;  /* 0x0000500d1e00d986 */ /* 0x000fe2000c10110e */
[----:B0-----:R-:W-:-:S03]  /*e350*/  F2FP.SATFINITE.E4M3.F32.PACK_AB_MERGE_C R9, RZ, R3, RZ ;  /* 0x00000003ff09723e */ /* 0x001fc600048070ff */
[----:B------:R0:W-:Y:S04]  /*e360*/  @!P3 STG.E.U8 desc[UR14][R28.64+0x58], R5 ;  /* 0x000058051c00b986 */ /* 0x0001e8000c10110e */
[----:B------:R1:W-:Y:S01]  /*e370*/  @!P2 STG.E.U8 desc[UR14][R28.64+0x59], R9 ;  /* 0x000059091c00a986 */ /* 0x0003e2000c10110e */
[----:B------:R-:W-:-:S03]  /*e380*/  FMUL R0, R221, UR20 ;  /* 0x00000014dd007c20 */ /* 0x000fc60008400000 */
[----:B------:R-:W4:Y:S02]  /*e390*/  LDL.LU R221, [R1+0x58] ;  /* 0x0000580001dd7983 */ /* 0x000f240000300800 */
[----:B0-----:R-:W-:-:S05]  /*e3a0*/  F2FP.SATFINITE.E4M3.F32.PACK_AB_MERGE_C R5, RZ, R0, RZ ;  /* 0x00000000ff05723e */ /* 0x001fca00048070ff */
[----:B------:R0:W-:Y:S01]  /*e3b0*/  @!P6 STG.E.U8 desc[UR14][R30.64+0x59], R5 ;  /* 0x000059051e00e986 */ /* 0x0001e2000c10110e */
[----:B--2---:R-:W-:-:S03]  /*e3c0*/  FMUL R2, R220, UR20 ;  /* 0x00000014dc027c20 */ /* 0x004fc60008400000 */
[----:B------:R-:W2:Y:S02]  /*e3d0*/  LDL.LU R220, [R1+0x5c] ;  /* 0x00005c0001dc7983 */ /* 0x000ea40000300800 */
[----:B------:R-:W-:Y:S01]  /*e3e0*/  F2FP.SATFINITE.E4M3.F32.PACK_AB_MERGE_C R7, RZ, R2, RZ ;  /* 0x00000002ff07723e */ /* 0x000fe200048070ff */
[----:B------:R-:W-:Y:S02]  /*e3f0*/  FMUL R3, R222, UR20 ;  /* 0x00000014de037c20 */ /* 0x000fe40008400000 */
[----:B------:R-:W2:Y:S03]  /*e400*/  LDL.LU R222, [R1+0x60] ;  /* 0x0000600001de7983 */ /* 0x000ea60000300800 */
[----:B-1----:R-:W-:Y:S01]  /*e410*/  F2FP.SATFINITE.E4M3.F32.PACK_AB_MERGE_C R9, RZ, R3, RZ ;  /* 0x00000003ff09723e */ /* 0x002fe200048070ff */
[----:B------:R-:W-:Y:S02]  /*e420*/  FMUL R4, R223, UR20 ;  /* 0x00000014df047c20 */ /* 0x000fe40008400000 */
[----:B------:R-:W2:Y:S01]  /*e430*/  LDL.LU R223, [R1+0x64] ;  /* 0x0000640001df7983 */ /* 0x000ea20000300800 */
[----:B---3--:R-:W-:-:S03]  /*e440*/  FMUL R0, R225, UR20 ;  /* 0x00000014e1007c20 */ /* 0x008fc60008400000 */
[----:B------:R-:W3:Y:S01]  /*e450*/  LDL.LU R225, [R1+0x68] ;  /* 0x0000680001e17983 */ /* 0x000ee20000300800 */
[----:B----4-:R-:W-:Y:S01]  /*e460*/  FMUL R2, R224, UR20 ;  /* 0x00000014e0027c20 */ /* 0x010fe20008400000 */
[----:B0-----:R-:W-:Y:S02]  /*e470*/  F2FP.SATFINITE.E4M3.F32.PACK_AB_MERGE_C R5, RZ, R0, RZ ;  /* 0x00000000ff05723e */ /* 0x001fe400048070ff */
[----:B------:R-:W4:Y:S01]  /*e480*/  LDL.LU R224, [R1+0x6c] ;  /* 0x00006c0001e07983 */ /* 0x000f220000300800 */
[----:B------:R-:W-:-:S03]  /*e490*/  FMUL R3, R226, UR20 ;  /* 0x00000014e2037c20 */ /* 0x000fc60008400000 */
[----:B------:R-:W4:Y:S01]  /*e4a0*/  LDL.LU R226, [R1+0x70] ;  /* 0x0000700001e27983 */ /* 0x000f220000300800 */
[----:B------:R-:W-:-:S03]  /*e4b0*/  FMUL R0, R227, UR20 ;  /* 0x00000014e3007c20 */ /* 0x000fc60008400000 */
[----:B------:R-:W4:Y:S01]  /*e4c0*/  LDL.LU R227, [R1+0x74] ;  /* 0x0000740001e37983 */ /* 0x000f220000300800 */
[C---:B------:R-:W-:Y:S02]  /*e4d0*/  ISETP.LT.OR P5, PT, R41.reuse, 0x59, !P0 ;  /* 0x000000592900780c */ /* 0x040fe400047a1670 */
[C---:B------:R-:W-:Y:S02]  /*e4e0*/  ISETP.LT.OR P2, PT, R41.reuse, 0x62, !P1 ;  /* 0x000000622900780c */ /* 0x040fe40004f41670 */
[C---:B------:R-:W-:Y:S02]  /*e4f0*/  ISETP.LT.OR P3, PT, R41.reuse, 0x61, !P1 ;  /* 0x000000612900780c */ /* 0x040fe40004f61670 */
[----:B------:R-:W-:-:S07]  /*e500*/  ISETP.LT.OR P6, PT, R41, 0x62, !P0 ;  /* 0x000000622900780c */ /* 0x000fce00047c1670 */
[----:B------:R-:W-:Y:S01]  /*e510*/  @!P5 STG.E.U8 desc[UR14][R30.64+0x58], R11 ;  /* 0x0000580b1e00d986 */ /* 0x000fe2000c10110e */
[----:B------:R-:W-:-:S03]  /*e520*/  ISETP.LT.OR P5, PT, R41, 0x61, !P0 ;  /* 0x000000612900780c */ /* 0x000fc600047a1670 */
[----:B------:R0:W-:Y:S01]  /*e530*/  @!P2 STG.E.U8 desc[UR14][R28.64+0x61], R9 ;  /* 0x000061091c00a986 */ /* 0x0001e2000c10110e */
[----:B------:R-:W-:-:S03]  /*e540*/  ISETP.LT.OR P2, PT, R41, 0x6a, !P1 ;  /* 0x0000006a2900780c */ /* 0x000fc60004f41670 */
[----:B------:R1:W-:Y:S01]  /*e550*/  @!P3 STG.E.U8 desc[UR14][R28.64+0x60], R7 ;  /* 0x000060071c00b986 */ /* 0x0003e2000c10110e */
[----:B------:R-:W-:Y:S02]  /*e560*/  ISETP.LT.OR P3, PT, R41, 0x69, !P1 ;  /* 0x000000692900780c */ /* 0x000fe40004f61670 */
[----:B------:R-:W-:Y:S01]  /*e570*/  F2FP.SATFINITE.E4M3.F32.PACK_AB_MERGE_C R13, RZ, R4, RZ ;  /* 0x00000004ff0d723e */ /* 0x000fe200048070ff */
[----:B------:R1:W-:Y:S01]  /*e580*/  @!P6 STG.E.U8 desc[UR14][R30.64+0x61], R5 ;  /* 0x000061051e00e986 */ /* 0x0003e2000c10110e */
[----:B0-----:R-:W-:-:S03]  /*e590*/  F2FP.SATFINITE.E4M3.F32.PACK_AB_MERGE_C R9, RZ, R3, RZ ;  /* 0x00000003ff09723e */ /* 0x001fc600048070ff */
[----:B------:R-:W-:Y:S01]  /*e5a0*/  @!P5 STG.E.U8 desc[UR14][R30.64+0x60], R13 ;  /* 0x0000600d1e00d986 */ /* 0x000fe2000c10110e */
[----:B-1----:R-:W-:-:S03]  /*e5b0*/  F2FP.SATFINITE.E4M3.F32.PACK_AB_MERGE_C R7, RZ, R2, RZ ;  /* 0x00000002ff07723e */ /* 0x002fc600048070ff */
[----:B------:R-:W-:Y:S01]  /*e5c0*/  @!P2 STG.E.U8 desc[UR14][R28.64+0x69], R9 ;  /* 0x000069091c00a986 */ /* 0x000fe2000c10110e */
[C---:B------:R-:W-:Y:S02]  /*e5d0*/  ISETP.LT.OR P5, PT, R41.reuse, 0x69, !P0 ;  /* 0x000000692900780c */ /* 0x040fe400047a1670 */
[C---:B------:R-:W-:Y:S01]  /*e5e0*/  ISETP.LT.OR P6, PT, R41.reuse, 0x6a, !P0 ;  /* 0x0000006a2900780c */ /* 0x040fe200047c1670 */
[----:B------:R0:W-:Y:S01]  /*e5f0*/  @!P3 STG.E.U8 desc[UR14][R28.64+0x68], R7 ;  /* 0x000068071c00b986 */ /* 0x0001e2000c10110e */
[----:B------:R-:W-:Y:S01]  /*e600*/  ISETP.LT.OR P2, PT, R41, 0x72, !P1 ;  /* 0x000000722900780c */ /* 0x000fe20004f41670 */
[----:B------:R-:W-:Y:S01]  /*e610*/  FMUL R2, R219, UR20 ;  /* 0x00000014db027c20 */ /* 0x000fe20008400000 */
[----:B------:R-:W-:Y:S02]  /*e620*/  ISETP.LT.OR P3, PT, R41, 0x71, !P1 ;  /* 0x000000712900780c */ /* 0x000fe40004f61670 */
[----:B------:R-:W-:Y:S02]  /*e630*/  F2FP.SATFINITE.E4M3.F32.PACK_AB_MERGE_C R11, RZ, R0, RZ ;  /* 0x00000000ff0b723e */ /* 0x000fe400048070ff */
[----:B------:R-:W-:-:S03]  /*e640*/  F2FP.SATFINITE.E4M3.F32.PACK_AB_MERGE_C R5, RZ, R2, RZ ;  /* 0x00000002ff05723e */ /* 0x000fc600048070ff */
[----:B------:R-:W-:Y:S01]  /*e650*/  @!P5 STG.E.U8 desc[UR14][R30.64+0x68], R11 ;  /* 0x0000680b1e00d986 */ /* 0x000fe2000c10110e */
[----:B------:R-:W-:-:S03]  /*e660*/  ISETP.LT.OR P5, PT, R41, 0x71, !P0 ;  /* 0x000000712900780c */ /* 0x000fc600047a1670 */
[----:B------:R-:W-:Y:S01]  /*e670*/  @!P6 STG.E.U8 desc[UR14][R30.64+0x69], R5 ;  /* 0x000069051e00e986 */ /* 0x000fe2000c10110e */
[----:B------:R-:W-:Y:S01]  /*e680*/  ISETP.LT.OR P6, PT, R41, 0x72, !P0 ;  /* 0x000000722900780c */ /* 0x000fe200047c1670 */
[----:B------:R-:W-:-:S05]  /*e690*/  FMUL R0, R221, UR20 ;  /* 0x00000014dd007c20 */ /* 0x000fca0008400000 */
[----:B0-----:R-:W-:-:S05]  /*e6a0*/  F2FP.SATFINITE.E4M3.F32.PACK_AB_MERGE_C R7, RZ, R0, RZ ;  /* 0x00000000ff07723e */ /* 0x001fca00048070ff */
[----:B------:R0:W-:Y:S01]  /*e6b0*/  @!P3 STG.E.U8 desc[UR14][R28.64+0x70], R7 ;  /* 0x000070071c00b986 */ /* 0x0001e2000c10110e */
[C---:B------:R-:W-:Y:S02]  /*e6c0*/  ISETP.LT.OR P3, PT, R41.reuse, 0x79, !P0 ;  /* 0x000000792900780c */ /* 0x040fe40004761670 */
[----:B------:R-:W-:Y:S01]  /*e6d0*/  ISETP.LT.OR P0, PT, R41, 0x7a, !P0 ;  /* 0x0000007a2900780c */ /* 0x000fe20004701670 */
[----:B--2---:R-:W-:-:S05]  /*e6e0*/  FMUL R3, R220, UR20 ;  /* 0x00000014dc037c20 */ /* 0x004fca0008400000 */
[----:B------:R-:W-:-:S05]  /*e6f0*/  F2FP.SATFINITE.E4M3.F32.PACK_AB_MERGE_C R9, RZ, R3, RZ ;  /* 0x00000003ff09723e */ /* 0x000fca00048070ff */
[----:B------:R1:W-:Y:S01]  /*e700*/  @!P2 STG.E.U8 desc[UR14][R28.64+0x71], R9 ;  /* 0x000071091c00a986 */ /* 0x0003e2000c10110e */
[C---:B------:R-:W-:Y:S02]  /*e710*/  ISETP.LT.OR P2, PT, R41.reuse, 0x79, !P1 ;  /* 0x000000792900780c */ /* 0x040fe40004f41670 */
[----:B------:R-:W-:Y:S01]  /*e720*/  ISETP.LT.OR P1, PT, R41, 0x7a, !P1 ;  /* 0x0000007a2900780c */ /* 0x000fe20004f21670 */
[----:B------:R-:W-:-:S05]  /*e730*/  FMUL R0, R222, UR20 ;  /* 0x00000014de007c20 */ /* 0x000fca0008400000 */
[----:B------:R-:W-:-:S05]  /*e740*/  F2FP.SATFINITE.E4M3.F32.PACK_AB_MERGE_C R13, RZ, R0, RZ ;  /* 0x00000000ff0d723e */ /* 0x000fca00048070ff */
[----:B------:R2:W-:Y:S01]  /*e750*/  @!P5 STG.E.U8 desc[UR14][R30.64+0x70], R13 ;  /* 0x0000700d1e00d986 */ /* 0x0005e2000c10110e */
[----:B------:R-:W-:Y:S01]  /*e760*/  FMUL R0, R223, UR20 ;  /* 0x00000014df007c20 */ /* 0x000fe20008400000 */
[----:B---3--:R-:W-:Y:S01]  /*e770*/  FMUL R2, R225, UR20 ;  /* 0x00000014e1027c20 */ /* 0x008fe20008400000 */
[----:B----4-:R-:W-:-:S03]  /*e780*/  FMUL R3, R224, UR20 ;  /* 0x00000014e0037c20 */ /* 0x010fc60008400000 */
[----:B0-----:R-:W-:Y:S01]  /*e790*/  F2FP.SATFINITE.E4M3.F32.PACK_AB_MERGE_C R7, RZ, R0, RZ ;  /* 0x00000000ff07723e */ /* 0x001fe200048070ff */
[----:B------:R-:W-:Y:S01]  /*e7a0*/  FMUL R4, R226, UR20 ;  /* 0x00000014e2047c20 */ /* 0x000fe20008400000 */
[----:B------:R-:W-:Y:S01]  /*e7b0*/  FMUL R5, R227, UR20 ;  /* 0x00000014e3057c20 */ /* 0x000fe20008400000 */
[----:B-1----:R-:W-:Y:S02]  /*e7c0*/  F2FP.SATFINITE.E4M3.F32.PACK_AB_MERGE_C R9, RZ, R2, RZ ;  /* 0x00000002ff09723e */ /* 0x002fe400048070ff */
[----:B------:R-:W-:Y:S02]  /*e7d0*/  F2FP.SATFINITE.E4M3.F32.PACK_AB_MERGE_C R3, RZ, R3, RZ ;  /* 0x00000003ff03723e */ /* 0x000fe400048070ff */
[----:B------:R-:W-:Y:S02]  /*e7e0*/  F2FP.SATFINITE.E4M3.F32.PACK_AB_MERGE_C R11, RZ, R4, RZ ;  /* 0x00000004ff0b723e */ /* 0x000fe400048070ff */
[----:B------:R-:W-:Y:S01]  /*e7f0*/  F2FP.SATFINITE.E4M3.F32.PACK_AB_MERGE_C R5, RZ, R5, RZ ;  /* 0x00000005ff05723e */ /* 0x000fe200048070ff */
[----:B------:R2:W-:Y:S04]  /*e800*/  @!P6 STG.E.U8 desc[UR14][R30.64+0x71], R7 ;  /* 0x000071071e00e986 */ /* 0x0005e8000c10110e */
[----:B------:R2:W-:Y:S04]  /*e810*/  @!P2 STG.E.U8 desc[UR14][R28.64+0x78], R9 ;  /* 0x000078091c00a986 */ /* 0x0005e8000c10110e */
[----:B------:R2:W-:Y:S04]  /*e820*/  @!P1 STG.E.U8 desc[UR14][R28.64+0x79], R3 ;  /* 0x000079031c009986 */ /* 0x0005e8000c10110e */
[----:B------:R2:W-:Y:S04]  /*e830*/  @!P3 STG.E.U8 desc[UR14][R30.64+0x78], R11 ;  /* 0x0000780b1e00b986 */ /* 0x0005e8000c10110e */
[----:B------:R2:W-:Y:S02]  /*e840*/  @!P0 STG.E.U8 desc[UR14][R30.64+0x79], R5 ;  /* 0x000079051e008986 */ /* 0x0005e4000c10110e */
.L_x_296:
[----:B------:R-:W-:Y:S05]  /*e850*/  BSYNC B0 ;  /* 0x0000000000007941 */ /* 0x000fea0003800000 */
.L_x_38:
[----:B0-2---:R-:W2:Y:S04]  /*e860*/  LDL.LU R3, [R1+0x80] ;  /* 0x0000800001037983 */ /* 0x005ea80000300800 */
[----:B-----5:R-:W2:Y:S01]  /*e870*/  LDL.LU R2, [R1+0x84] ;  /* 0x0000840001027983 */ /* 0x020ea20000300800 */
[----:B------:R-:W-:Y:S01]  /*e880*/  ULDC UR6, c[0x0][0xc] ;  /* 0x0000030000067ab9 */ /* 0x000fe20000000800 */
[----:B------:R-:W-:Y:S01]  /*e890*/  ULDC UR7, c[0x0][0x10] ;  /* 0x0000040000077ab9 */ /* 0x000fe20000000800 */
[----:B------:R-:W2:Y:S01]  /*e8a0*/  LDC R5, c[0x0][0x14] ;  /* 0x00000500ff057b82 */ /* 0x000ea20000000800 */
[----:B------:R-:W-:Y:S01]  /*e8b0*/  UIMAD.WIDE.U32 UR6, UR6, UR7, URZ ;  /* 0x00000007060672a5 */ /* 0x000fe2000f8e003f */
[----:B------:R-:W-:Y:S01]  /*e8c0*/  PRMT R0, RZ, 0x7610, R0 ;  /* 0x00007610ff007816 */ /* 0x000fe20000000000 */
[----:B------:R-:W-:-:S04]  /*e8d0*/  UMOV UR22, 0xffffffff ;  /* 0xffffffff00167882 */ /* 0x000fc80000000000 */
[----:B--2---:R-:W-:-:S04]  /*e8e0*/  IMAD.WIDE.U32 R2, R5, UR6, R2 ;  /* 0x0000000605027c25 */ /* 0x004fc8000f8e0002 */
[----:B------:R-:W-:Y:S01]  /*e8f0*/  IMAD R5, R5, UR7, RZ ;  /* 0x0000000705057c24 */ /* 0x000fe2000f8e02ff */
[----:B------:R-:W-:Y:S01]  /*e900*/  ULDC.64 UR6, c[0x0][0x650] ;  /* 0x0001940000067ab9 */ /* 0x000fe20000000a00 */
[----:B------:R-:W-:Y:S01]  /*e910*/  IMAD.MOV.U32 R19, RZ, RZ, R2 ;  /* 0x000000ffff137224 */ /* 0x000fe200078e0002 */
[----:B------:R-:W-:Y:S01]  /*e920*/  ISETP.GE.U32.AND P0, PT, R2, UR6, PT ;  /* 0x0000000602007c0c */ /* 0x000fe2000bf06070 */
[----:B------:R-:W-:Y:S02]  /*e930*/  IMAD.IADD R22, R3, 0x1, R5 ;  /* 0x0000000103167824 */ /* 0x000fe400078e0205 */
[----:B------:R-:W-:-:S03]  /*e940*/  IMAD.MOV.U32 R2, RZ, RZ, -0x1 ;  /* 0xffffffffff027424 */ /* 0x000fc600078e00ff */
[----:B------:R0:W-:Y:S01]  /*e950*/  STL [R1+0x80], R22 ;  /* 0x0000801601007387 */ /* 0x0001e20000100800 */
[----:B------:R-:W-:-:S03]  /*e960*/  ISETP.GE.U32.AND.EX P0, PT, R22, UR7, PT, P0 ;  /* 0x0000000716007c0c */ /* 0x000fc6000bf06100 */
[----:B------:R0:W-:Y:S04]  /*e970*/  STL [R1+0x84], R19 ;  /* 0x0000841301007387 */ /* 0x0001e80000100800 */
[----:B------:R0:W-:Y:S06]  /*e980*/  STL [R1+0x88], R2 ;  /* 0x0000880201007387 */ /* 0x0001ec0000100800 */
[----:B------:R-:W-:Y:S05]  /*e990*/  @P0 BRA `(.L_x_297) ;  /* 0x00000004006c0947 */ /* 0x000fea0003800000 */
[----:B------:R-:W2:Y:S01]  /*e9a0*/  S2R R14, SR_CTAID.X ;  /* 0x00000000000e7919 */ /* 0x000ea20000002500 */
[----:B------:R-:W5:Y:S01]  /*e9b0*/  LDC.64 R8, c[0x0][0x628] ;  /* 0x00018a00ff087b82 */ /* 0x000f620000000a00 */
[----:B------:R-:W-:Y:S01]  /*e9c0*/  ULDC UR6, c[0x0][0x150] ;  /* 0x0000540000067ab9 */ /* 0x000fe20000000800 */
[----:B------:R-:W-:Y:S01]  /*e9d0*/  IMAD.MOV.U32 R6, RZ, RZ, R19 ;  /* 0x000000ffff067224 */ /* 0x000fe200078e0013 */
[----:B------:R-:W0:Y:S01]  /*e9e0*/  S2R R16, SR_CTAID.Y ;  /* 0x0000000000107919 */ /* 0x000e220000002600 */
[----:B------:R-:W-:-:S04]  /*e9f0*/  IMAD.MOV.U32 R7, RZ, RZ, R22 ;  /* 0x000000ffff077224 */ /* 0x000fc800078e0016 */
[----:B------:R-:W0:Y:S08]  /*ea00*/  LDC R17, c[0x0][0x144] ;  /* 0x00005100ff117b82 */ /* 0x000e300000000800 */
[----:B------:R-:W0:Y:S08]  /*ea10*/  LDC R10, c[0x0][0x630] ;  /* 0x00018c00ff0a7b82 */ /* 0x000e300000000800 */
[----:B------:R-:W0:Y:S01]  /*ea20*/  LDC.64 R12, c[0x0][0x620] ;  /* 0x00018800ff0c7b82 */ /* 0x000e220000000a00 */
[----:B-----5:R-:W-:-:S04]  /*ea30*/  ISETP.NE.U32.AND P0, PT, R8, RZ, PT ;  /* 0x000000ff0800720c */ /* 0x020fc80003f05070 */
[----:B------:R-:W-:Y:S02]  /*ea40*/  ISETP.NE.AND.EX P0, PT, R9, RZ, PT, P0 ;  /* 0x000000ff0900720c */ /* 0x000fe40003f05300 */
[----:B--2---:R-:W-:-:S05]  /*ea50*/  I2FP.F32.U32 R0, R14 ;  /* 0x0000000e00007245 */ /* 0x004fca0000201000 */
[----:B------:R-:W-:-:S04]  /*ea60*/  FMUL R0, R0, UR6 ;  /* 0x0000000600007c20 */ /* 0x000fc80008400000 */
[----:B------:R2:W0:Y:S02]  /*ea70*/  F2I.U32.TRUNC.NTZ R15, R0 ;  /* 0x00000000000f7305 */ /* 0x000424000020f000 */
[----:B------:R-:W-:Y:S05]  /*ea80*/  @!P0 BRA `(.L_x_298) ;  /* 0x0000000000288947 */ /* 0x000fea0003800000 */
[----:B--2---:R-:W2:Y:S02]  /*ea90*/  LDC R0, c[0x0][0x634] ;  /* 0x00018d00ff007b82 */ /* 0x004ea40000000800 */
[----:B--2---:R-:W-:-:S05]  /*eaa0*/  IADD3 R7, P0, R19, R0, RZ ;  /* 0x0000000013077210 */ /* 0x004fca0007f1e0ff */
[----:B------:R-:W-:-:S04]  /*eab0*/  IMAD.X R11, RZ, RZ, R22, P0 ;  /* 0x000000ffff0b7224 */ /* 0x000fc800000e0616 */
[----:B0-----:R-:W-:-:S04]  /*eac0*/  IMAD.WIDE.U32 R2, R11, R8, RZ ;  /* 0x000000080b027225 */ /* 0x001fc800078e00ff */
[----:B------:R-:W-:-:S04]  /*ead0*/  IMAD.WIDE.U32 R4, P0, R7, R9, R2 ;  /* 0x0000000907047225 */ /* 0x000fc80007800002 */
[----:B------:R-:W-:-:S04]  /*eae0*/  IMAD.WIDE.U32 R2, R7, R8, RZ ;  /* 0x0000000807027225 */ /* 0x000fc800078e00ff */
[----:B------:R-:W-:Y:S01]  /*eaf0*/  IMAD.X R7, RZ, RZ, RZ, P0 ;  /* 0x000000ffff077224 */ /* 0x000fe200000e06ff */
[----:B------:R-:W-:Y:S01]  /*eb00*/  IADD3 RZ, P0, R3, R4, RZ ;  /* 0x0000000403ff7210 */ /* 0x000fe20007f1e0ff */
[----:B------:R-:W-:-:S04]  /*eb10*/  IMAD.MOV.U32 R6, RZ, RZ, R5 ;  /* 0x000000ffff067224 */ /* 0x000fc800078e0005 */
[----:B------:R-:W-:-:S08]  /*eb20*/  IMAD.WIDE.U32.X R6, R11, R9, R6, P0 ;  /* 0x000000090b067225 */ /* 0x000fd000000e0406 */
.L_x_298:
[-CC-:B0-----:R-:W-:Y:S01]  /*eb30*/  SHF.R.U64 R24, R6, R10.reuse, R7.reuse ;  /* 0x0000000a06187219 */ /* 0x181fe20000001207 */
[----:B------:R-:W0:Y:S01]  /*eb40*/  LDC.64 R20, c[0x0][0x640] ;  /* 0x00019000ff147b82 */ /* 0x000e220000000a00 */
[----:B--2---:R-:W-:Y:S01]  /*eb50*/  SHF.R.U32.HI R0, RZ, R10, R7 ;  /* 0x0000000aff007219 */ /* 0x004fe20000011607 */
[----:B------:R-:W-:Y:S01]  /*eb60*/  IMAD.MOV.U32 R2, RZ, RZ, R19 ;  /* 0x000000ffff027224 */ /* 0x000fe200078e0013 */
[----:B------:R-:W-:Y:S01]  /*eb70*/  IADD3 R5, P0, RZ, -R24, RZ ;  /* 0x80000018ff057210 */ /* 0x000fe20007f1e0ff */
[----:B------:R-:W-:Y:S01]  /*eb80*/  IMAD.MOV R15, RZ, RZ, -R15 ;  /* 0x000000ffff0f7224 */ /* 0x000fe200078e0a0f */
[----:B------:R-:W-:Y:S01]  /*eb90*/  ULDC UR6, c[0x0][0x154] ;  /* 0x0000550000067ab9 */ /* 0x000fe20000000800 */
[----:B------:R-:W-:Y:S02]  /*eba0*/  IMAD.MOV.U32 R7, RZ, RZ, 0x1 ;  /* 0x00000001ff077424 */ /* 0x000fe400078e00ff */
[----:B------:R-:W2:Y:S01]  /*ebb0*/  LDC R4, c[0x0][0x618] ;  /* 0x00018600ff047b82 */ /* 0x000ea20000000800 */
[----:B------:R-:W-:-:S02]  /*ebc0*/  IMAD.X R3, RZ, RZ, ~R0, P0 ;  /* 0x000000ffff037224 */ /* 0x000fc400000e0e00 */
[----:B------:R-:W-:Y:S02]  /*ebd0*/  IMAD R15, R17, R15, R14 ;  /* 0x0000000f110f7224 */ /* 0x000fe400078e020e */
[-C--:B------:R-:W-:Y:S02]  /*ebe0*/  IMAD R0, R3, R12.reuse, RZ ;  /* 0x0000000c03007224 */ /* 0x080fe400078e02ff */
[----:B------:R-:W-:Y:S01]  /*ebf0*/  IMAD.MOV.U32 R3, RZ, RZ, R22 ;  /* 0x000000ffff037224 */ /* 0x000fe200078e0016 */
[----:B------:R-:W5:Y:S01]  /*ec00*/  LDC R6, c[0x0][0x608] ;  /* 0x00018200ff067b82 */ /* 0x000f620000000800 */
[----:B------:R-:W-:-:S04]  /*ec10*/  IMAD.WIDE.U32 R2, R5, R12, R2 ;  /* 0x0000000c05027225 */ /* 0x000fc800078e0002 */
[----:B------:R-:W-:-:S03]  /*ec20*/  IMAD R5, R5, R13, R0 ;  /* 0x0000000d05057224 */ /* 0x000fc600078e0200 */
[----:B------:R-:W1:Y:S01]  /*ec30*/  LDC R18, c[0x0][0x658] ;  /* 0x00019600ff127b82 */ /* 0x000e620000000800 */
[----:B------:R-:W-:Y:S01]  /*ec40*/  I2FP.F32.U32 R0, R16 ;  /* 0x0000001000007245 */ /* 0x000fe20000201000 */
[----:B------:R-:W-:Y:S01]  /*ec50*/  IMAD.IADD R3, R3, 0x1, R5 ;  /* 0x0000000103037824 */ /* 0x000fe200078e0205 */
[----:B0-----:R-:W-:Y:S01]  /*ec60*/  ISETP.NE.U32.AND P0, PT, R20, RZ, PT ;  /* 0x000000ff1400720c */ /* 0x001fe20003f05070 */
[----:B------:R-:W-:Y:S02]  /*ec70*/  IMAD.MOV.U32 R5, RZ, RZ, -0x1 ;  /* 0xffffffffff057424 */ /* 0x000fe400078e00ff */
[----:B------:R-:W-:Y:S02]  /*ec80*/  FMUL R0, R0, UR6 ;  /* 0x0000000600007c20 */ /* 0x000fe40008400000 */
[----:B------:R-:W0:Y:S01]  /*ec90*/  LDC R13, c[0x0][0x148] ;  /* 0x00005200ff0d7b82 */ /* 0x000e220000000800 */
[----:B--2---:R-:W-:Y:S01]  /*eca0*/  SHF.R.U64 R10, R2, R4, R3 ;  /* 0x00000004020a7219 */ /* 0x004fe20000001203 */
[----:B------:R2:W0:Y:S01]  /*ecb0*/  F2I.U32.TRUNC.NTZ R12, R0 ;  /* 0x00000000000c7305 */ /* 0x000422000020f000 */
[----:B------:R-:W-:-:S02]  /*ecc0*/  ISETP.NE.AND.EX P0, PT, R21, RZ, PT, P0 ;  /* 0x000000ff1500720c */ /* 0x000fc40003f05300 */
[----:B------:R-:W-:-:S03]  /*ecd0*/  SHF.R.U32.HI R3, RZ, R4, R3 ;  /* 0x00000004ff037219 */ /* 0x000fc60000011603 */
[----:B------:R-:W0:Y:S01]  /*ece0*/  LDC R14, c[0x0][0x600] ;  /* 0x00018000ff0e7b82 */ /* 0x000e220000000800 */
[-CC-:B-----5:R-:W-:Y:S02]  /*ecf0*/  SHF.R.U64 R8, R10, R6.reuse, R3.reuse ;  /* 0x000000060a087219 */ /* 0x1a0fe40000001203 */
[----:B------:R-:W-:-:S05]  /*ed00*/  SHF.R.U32.HI R3, RZ, R6, R3 ;  /* 0x00000006ff037219 */ /* 0x000fca0000011603 */
[----:B------:R-:W0:Y:S01]  /*ed10*/  LDC R19, c[0x0][0x648] ;  /* 0x00019200ff137b82 */ /* 0x000e220000000800 */
[-CC-:B-1----:R-:W-:Y:S02]  /*ed20*/  SHF.R.U64 R11, R8, R18.reuse, R3.reuse ;  /* 0x00000012080b7219 */ /* 0x182fe40000001203 */
[-C--:B------:R-:W-:Y:S02]  /*ed30*/  SHF.L.U32 R5, R5, R18.reuse, RZ ;  /* 0x0000001205057219 */ /* 0x080fe400000006ff */
[-C--:B------:R-:W-:Y:S01]  /*ed40*/  SHF.R.U32.HI R3, RZ, R18.reuse, R3 ;  /* 0x00000012ff037219 */ /* 0x080fe20000011603 */
[----:B------:R-:W-:Y:S01]  /*ed50*/  IMAD.MOV.U32 R2, RZ, RZ, R11 ;  /* 0x000000ffff027224 */ /* 0x000fe200078e000b */
[----:B------:R-:W-:Y:S01]  /*ed60*/  SHF.L.U32 R40, R7, R18, RZ ;  /* 0x0000001207287219 */ /* 0x000fe200000006ff */
[----:B------:R-:W1:Y:S01]  /*ed70*/  LDC R22, c[0x0][0x638] ;  /* 0x00018e00ff167b82 */ /* 0x000e620000000800 */
[----:B------:R-:W-:-:S07]  /*ed80*/  LOP3.LUT R17, RZ, R5, RZ, 0x33, !PT ;  /* 0x00000005ff117212 */ /* 0x000fce00078e33ff */
[----:B------:R-:W0:Y:S01]  /*ed90*/  LDC R23, c[0x0][0x610] ;  /* 0x00018400ff177b82 */ /* 0x000e220000000800 */
[----:B--2---:R-:W-:Y:S05]  /*eda0*/  @!P0 BRA `(.L_x_299) ;  /* 0x0000000000288947 */ /* 0x004fea0003800000 */
[----:B------:R-:W2:Y:S02]  /*edb0*/  LDC R0, c[0x0][0x64c] ;  /* 0x00019300ff007b82 */ /* 0x000ea40000000800 */
[----:B--2---:R-:W-:-:S05]  /*edc0*/  IADD3 R7, P0, R11, R0, RZ ;  /* 0x000000000b077210 */ /* 0x004fca0007f1e0ff */
        /* <DEDUP_REMOVED lines=8> */
.L_x_299:
[----:B0-----:R-:W-:Y:S01]  /*ee50*/  SHF.R.U64 R0, R2, R19, R3 ;  /* 0x0000001302007219 */ /* 0x001fe20000001203 */
[----:B------:R-:W-:Y:S01]  /*ee60*/  VIADD R3, R14, 0xffffffff ;  /* 0xffffffff0e037836 */ /* 0x000fe20000000000 */
[----:B------:R-:W-:Y:S01]  /*ee70*/  LOP3.LUT R5, R8, R17, RZ, 0xc0, !PT ;  /* 0x0000001108057212 */ /* 0x000fe200078ec0ff */
[----:B------:R-:W-:Y:S01]  /*ee80*/  IMAD.MOV R12, RZ, RZ, -R12 ;  /* 0x000000ffff0c7224 */ /* 0x000fe200078e0a0c */
[----:B------:R-:W-:Y:S01]  /*ee90*/  R2UR UR22, R24 ;  /* 0x00000000181672ca */ /* 0x000fe200000e0000 */
[----:B------:R-:W-:Y:S01]  /*eea0*/  IMAD.MOV R2, RZ, RZ, -R0 ;  /* 0x000000ffff027224 */ /* 0x000fe200078e0a00 */
[----:B------:R-:W-:Y:S01]  /*eeb0*/  LOP3.LUT R3, R10, R3, RZ, 0xc0, !PT ;  /* 0x000000030a037212 */ /* 0x000fe200078ec0ff */
[----:B------:R-:W-:Y:S02]  /*eec0*/  IMAD R40, R40, R0, R5 ;  /* 0x0000000028287224 */ /* 0x000fe400078e0205 */
[----:B------:R-:W-:Y:S02]  /*eed0*/  @P4 IMAD R15, R13, R12, R16 ;  /* 0x0000000c0d0f4224 */ /* 0x000fe400078e0210 */
[----:B-1----:R-:W-:-:S02]  /*eee0*/  IMAD R0, R2, R22, R11 ;  /* 0x0000001602007224 */ /* 0x002fc400078e020b */
[----:B------:R-:W-:Y:S02]  /*eef0*/  IMAD R40, R40, R23, R15 ;  /* 0x0000001728287224 */ /* 0x000fe400078e020f */
[----:B------:R-:W-:Y:S02]  /*ef00*/  IMAD R3, R0, R14, R3 ;  /* 0x0000000e00037224 */ /* 0x000fe400078e0203 */
[----:B------:R-:W-:-:S03]  /*ef10*/  IMAD.MOV.U32 R0, RZ, RZ, 0x1 ;  /* 0x00000001ff007424 */ /* 0x000fc600078e00ff */
[----:B------:R-:W-:Y:S02]  /*ef20*/  SEL R2, R3, R40, !P4 ;  /* 0x0000002803027207 */ /* 0x000fe40006000000 */
[----:B------:R-:W-:-:S03]  /*ef30*/  SEL R40, R40, R3, !P4 ;  /* 0x0000000328287207 */ /* 0x000fc60006000000 */
[----:B------:R2:W-:Y:S04]  /*ef40*/  STL [R1+0x88], R2 ;  /* 0x0000880201007387 */ /* 0x0005e80000100800 */
.L_x_297:
[----:B------:R0:W-:Y:S01]  /*ef50*/  STL [R1+0x8c], R40 ;  /* 0x00008c2801007387 */ /* 0x0001e20000100800 */
[----:B------:R-:W-:-:S13]  /*ef60*/  LOP3.LUT P0, RZ, R0, 0xff, RZ, 0xc0, !PT ;  /* 0x000000ff00ff7812 */ /* 0x000fda000780c0ff */
[----:B0-----:R-:W-:Y:S05]  /*ef70*/  @P0 BRA `(.L_x_300) ;  /* 0xffffff2400100947 */ /* 0x001fea000383ffff */
[----:B------:R-:W-:Y:S05]  /*ef80*/  EXIT ;  /* 0x000000000000794d */ /* 0x000fea0003800000 */
.L_x_8:
[----:B------:R-:W2:Y:S01]  /*ef90*/  LDL R22, [R1+0x84] ;  /* 0x0000840001167983 */ /* 0x000ea20000100800 */
[----:B------:R-:W-:-:S03]  /*efa0*/  ULDC.64 UR4, c[0x0][0x650] ;  /* 0x0001940000047ab9 */ /* 0x000fc60000000a00 */
[----:B0-----:R-:W3:Y:S01]  /*efb0*/  LDL R23, [R1+0x80] ;  /* 0x0000800001177983 */ /* 0x001ee20000100800 */
[----:B------:R-:W-:Y:S01]  /*efc0*/  PRMT R4, RZ, 0x7610, R4 ;  /* 0x00007610ff047816 */ /* 0x000fe20000000004 */
[----:B------:R-:W-:Y:S02]  /*efd0*/  IMAD.MOV.U32 R5, RZ, RZ, -0x1 ;  /* 0xffffffffff057424 */ /* 0x000fe400078e00ff */
[----:B------:R-:W-:Y:S02]  /*efe0*/  IMAD.MOV.U32 R7, RZ, RZ, -0x1 ;  /* 0xffffffffff077424 */ /* 0x000fe400078e00ff */
[----:B------:R-:W-:Y:S01]  /*eff0*/  IMAD.MOV.U32 R6, RZ, RZ, -0x1 ;  /* 0xffffffffff067424 */ /* 0x000fe200078e00ff */
[----:B--2---:R-:W-:-:S04]  /*f000*/  ISETP.GE.U32.AND P0, PT, R22, UR4, PT ;  /* 0x0000000416007c0c */ /* 0x004fc8000bf06070 */
[----:B---3--:R-:W-:-:S13]  /*f010*/  ISETP.GE.U32.AND.EX P0, PT, R23, UR5, PT, P0 ;  /* 0x0000000517007c0c */ /* 0x008fda000bf06100 */
[----:B------:R-:W-:Y:S05]  /*f020*/  @P0 BRA `(.L_x_301) ;  /* 0x00000004002c0947 */ /* 0x000fea0003800000 */
[----:B------:R-:W0:Y:S01]  /*f030*/  LDC.64 R14, c[0x0][0x628] ;  /* 0x00018a00ff0e7b82 */ /* 0x000e220000000a00 */
[----:B------:R-:W-:Y:S02]  /*f040*/  IMAD.MOV.U32 R8, RZ, RZ, R22 ;  /* 0x000000ffff087224 */ /* 0x000fe400078e0016 */
[----:B------:R-:W-:-:S05]  /*f050*/  IMAD.MOV.U32 R9, RZ, RZ, R23 ;  /* 0x000000ffff097224 */ /* 0x000fca00078e0017 */
[----:B------:R-:W1:Y:S08]  /*f060*/  LDC R10, c[0x0][0x630] ;  /* 0x00018c00ff0a7b82 */ /* 0x000e700000000800 */
[----:B------:R-:W2:Y:S01]  /*f070*/  LDC.64 R16, c[0x0][0x620] ;  /* 0x00018800ff107b82 */ /* 0x000ea20000000a00 */
[----:B0-----:R-:W-:-:S04]  /*f080*/  ISETP.NE.U32.AND P0, PT, R14, RZ, PT ;  /* 0x000000ff0e00720c */ /* 0x001fc80003f05070 */
[----:B------:R-:W-:-:S13]  /*f090*/  ISETP.NE.AND.EX P0, PT, R15, RZ, PT, P0 ;  /* 0x000000ff0f00720c */ /* 0x000fda0003f05300 */
[----:B-12---:R-:W-:Y:S05]  /*f0a0*/  @!P0 BRA `(.L_x_302) ;  /* 0x0000000000288947 */ /* 0x006fea0003800000 */
[----:B------:R-:W0:Y:S02]  /*f0b0*/  LDC R4, c[0x0][0x634] ;  /* 0x00018d00ff047b82 */ /* 0x000e240000000800 */
[----:B0-----:R-:W-:-:S05]  /*f0c0*/  IADD3 R9, P0, R22, R4, RZ ;  /* 0x0000000416097210 */ /* 0x001fca0007f1e0ff */
        /* <DEDUP_REMOVED lines=8> */
.L_x_302:
[----:B------:R-:W0:Y:S01]  /*f150*/  LDC.64 R20, c[0x0][0x640] ;  /* 0x00019000ff147b82 */ /* 0x000e220000000a00 */
[-CC-:B------:R-:W-:Y:S02]  /*f160*/  SHF.R.U64 R14, R8, R10.reuse, R9.reuse ;  /* 0x0000000a080e7219 */ /* 0x180fe40000001209 */
[----:B------:R-:W-:Y:S02]  /*f170*/  SHF.R.U32.HI R4, RZ, R10, R9 ;  /* 0x0000000aff047219 */ /* 0x000fe40000011609 */
[----:B------:R-:W-:-:S03]  /*f180*/  IADD3 R7, P0, RZ, -R14, RZ ;  /* 0x8000000eff077210 */ /* 0x000fc60007f1e0ff */
[----:B------:R-:W1:Y:S02]  /*f190*/  LDC R8, c[0x0][0x618] ;  /* 0x00018600ff087b82 */ /* 0x000e640000000800 */
[----:B------:R-:W-:Y:S02]  /*f1a0*/  IMAD.X R5, RZ, RZ, ~R4, P0 ;  /* 0x000000ffff057224 */ /* 0x000fe400000e0e04 */
[----:B------:R-:W-:Y:S02]  /*f1b0*/  IMAD.MOV.U32 R4, RZ, RZ, R22 ;  /* 0x000000ffff047224 */ /* 0x000fe400078e0016 */
[-C--:B------:R-:W-:Y:S02]  /*f1c0*/  IMAD R6, R5, R16.reuse, RZ ;  /* 0x0000001005067224 */ /* 0x080fe400078e02ff */
[----:B------:R-:W2:Y:S01]  /*f1d0*/  LDC R18, c[0x0][0x608] ;  /* 0x00018200ff127b82 */ /* 0x000ea20000000800 */
[----:B------:R-:W-:Y:S02]  /*f1e0*/  IMAD.MOV.U32 R5, RZ, RZ, R23 ;  /* 0x000000ffff057224 */ /* 0x000fe400078e0017 */
[----:B------:R-:W-:-:S05]  /*f1f0*/  IMAD.WIDE.U32 R4, R7, R16, R4 ;  /* 0x0000001007047225 */ /* 0x000fca00078e0004 */
[----:B------:R-:W3:Y:S01]  /*f200*/  LDC R19, c[0x0][0x658] ;  /* 0x00019600ff137b82 */ /* 0x000ee20000000800 */
[----:B------:R-:W-:Y:S01]  /*f210*/  IMAD R7, R7, R17, R6 ;  /* 0x0000001107077224 */ /* 0x000fe200078e0206 */
[----:B0-----:R-:W-:Y:S01]  /*f220*/  ISETP.NE.U32.AND P0, PT, R20, RZ, PT ;  /* 0x000000ff1400720c */ /* 0x001fe20003f05070 */
[----:B------:R-:W-:Y:S02]  /*f230*/  IMAD.MOV.U32 R6, RZ, RZ, -0x1 ;  /* 0xffffffffff067424 */ /* 0x000fe400078e00ff */
[----:B------:R-:W-:Y:S01]  /*f240*/  IMAD.IADD R5, R5, 0x1, R7 ;  /* 0x0000000105057824 */ /* 0x000fe200078e0207 */
[----:B------:R-:W-:Y:S02]  /*f250*/  ISETP.NE.AND.EX P0, PT, R21, RZ, PT, P0 ;  /* 0x000000ff1500720c */ /* 0x000fe40003f05300 */
[----:B------:R-:W0:Y:S02]  /*f260*/  LDC R17, c[0x0][0x600] ;  /* 0x00018000ff117b82 */ /* 0x000e240000000800 */
[----:B-1----:R-:W-:-:S02]  /*f270*/  SHF.R.U64 R10, R4, R8, R5 ;  /* 0x00000008040a7219 */ /* 0x002fc40000001205 */
[----:B------:R-:W-:-:S04]  /*f280*/  SHF.R.U32.HI R5, RZ, R8, R5 ;  /* 0x00000008ff057219 */ /* 0x000fc80000011605 */
[----:B------:R-:W1:Y:S01]  /*f290*/  LDC R22, c[0x0][0x648] ;  /* 0x00019200ff167b82 */ /* 0x000e620000000800 */
[-CC-:B--2---:R-:W-:Y:S02]  /*f2a0*/  SHF.R.U64 R15, R10, R18.reuse, R5.reuse ;  /* 0x000000120a0f7219 */ /* 0x184fe40000001205 */
[----:B------:R-:W-:Y:S01]  /*f2b0*/  SHF.R.U32.HI R4, RZ, R18, R5 ;  /* 0x00000012ff047219 */ /* 0x000fe20000011605 */
[----:B------:R-:W-:-:S04]  /*f2c0*/  IMAD.MOV.U32 R18, RZ, RZ, 0x1 ;  /* 0x00000001ff127424 */ /* 0x000fc800078e00ff */
[----:B------:R-:W2:Y:S01]  /*f2d0*/  LDC R23, c[0x0][0x638] ;  /* 0x00018e00ff177b82 */ /* 0x000ea20000000800 */
[-CC-:B---3--:R-:W-:Y:S02]  /*f2e0*/  SHF.R.U64 R16, R15, R19.reuse, R4.reuse ;  /* 0x000000130f107219 */ /* 0x188fe40000001204 */
[-C--:B------:R-:W-:Y:S02]  /*f2f0*/  SHF.L.U32 R6, R6, R19.reuse, RZ ;  /* 0x0000001306067219 */ /* 0x080fe400000006ff */
[----:B------:R-:W-:Y:S01]  /*f300*/  SHF.R.U32.HI R5, RZ, R19, R4 ;  /* 0x00000013ff057219 */ /* 0x000fe20000011604 */
[----:B------:R-:W-:Y:S01]  /*f310*/  IMAD.MOV.U32 R4, RZ, RZ, R16 ;  /* 0x000000ffff047224 */ /* 0x000fe200078e0010 */
[----:B------:R-:W-:Y:S01]  /*f320*/  LOP3.LUT R24, RZ, R6, RZ, 0x33, !PT ;  /* 0x00000006ff187212 */ /* 0x000fe200078e33ff */
[----:B------:R-:W3:Y:S01]  /*f330*/  LDC R25, c[0x0][0x610] ;  /* 0x00018400ff197b82 */ /* 0x000ee20000000800 */
[----:B------:R-:W-:Y:S05]  /*f340*/  @!P0 BRA `(.L_x_303) ;  /* 0x0000000000288947 */ /* 0x000fea0003800000 */
        /* <DEDUP_REMOVED lines=10> */
.L_x_303:
[----:B-1----:R-:W-:Y:S01]  /*f3f0*/  SHF.R.U64 R4, R4, R22, R5 ;  /* 0x0000001604047219 */ /* 0x002fe20000001205 */
[----:B0-----:R-:W-:Y:S01]  /*f400*/  VIADD R7, R17, 0xffffffff ;  /* 0xffffffff11077836 */ /* 0x001fe20000000000 */
[----:B------:R-:W-:Y:S01]  /*f410*/  SHF.L.U32 R18, R18, R19, RZ ;  /* 0x0000001312127219 */ /* 0x000fe200000006ff */
[----:B------:R-:W-:Y:S01]  /*f420*/  @P4 IMAD R0, R11, R12, R2 ;  /* 0x0000000c0b004224 */ /* 0x000fe200078e0202 */
[----:B------:R-:W-:Y:S01]  /*f430*/  LOP3.LUT R3, R15, R24, RZ, 0xc0, !PT ;  /* 0x000000180f037212 */ /* 0x000fe200078ec0ff */
[----:B------:R-:W-:Y:S01]  /*f440*/  IMAD.MOV R5, RZ, RZ, -R4 ;  /* 0x000000ffff057224 */ /* 0x000fe200078e0a04 */
[----:B------:R-:W-:Y:S01]  /*f450*/  LOP3.LUT R7, R10, R7, RZ, 0xc0, !PT ;  /* 0x000000070a077212 */ /* 0x000fe200078ec0ff */
[----:B------:R-:W-:Y:S02]  /*f460*/  IMAD.MOV.U32 R6, RZ, RZ, R14 ;  /* 0x000000ffff067224 */ /* 0x000fe400078e000e */
[----:B------:R-:W-:Y:S02]  /*f470*/  IMAD R3, R18, R4, R3 ;  /* 0x0000000412037224 */ /* 0x000fe400078e0203 */
[----:B--2---:R-:W-:-:S02]  /*f480*/  IMAD R2, R5, R23, R16 ;  /* 0x0000001705027224 */ /* 0x004fc400078e0210 */
[----:B---3--:R-:W-:Y:S02]  /*f490*/  IMAD R0, R3, R25, R0 ;  /* 0x0000001903007224 */ /* 0x008fe400078e0200 */
[----:B------:R-:W-:Y:S02]  /*f4a0*/  IMAD R5, R2, R17, R7 ;  /* 0x0000001102057224 */ /* 0x000fe400078e0207 */
[----:B------:R-:W-:-:S03]  /*f4b0*/  IMAD.MOV.U32 R4, RZ, RZ, 0x1 ;  /* 0x00000001ff047424 */ /* 0x000fc600078e00ff */
[----:B------:R-:W-:Y:S02]  /*f4c0*/  SEL R7, R5, R0, !P4 ;  /* 0x0000000005077207 */ /* 0x000fe40006000000 */
[----:B------:R-:W-:-:S07]  /*f4d0*/  SEL R5, R0, R5, !P4 ;  /* 0x0000000500057207 */ /* 0x000fce0006000000 */
.L_x_301:
[----:B------:R-:W-:-:S08]  /*f4e0*/  NOP ;  /* 0x0000000000007918 */ /* 0x000fd00000000000 */
[----:B------:R-:W0:-:S00]  /*f4f0*/  USETMAXREG.DEALLOC.CTAPOOL 0x28 ;  /* 0x00000028000079c8 */ /* 0x000e0000080e0500 */
[----:B------:R-:W-:-:S13]  /*f500*/  ISETP.NE.AND P0, PT, RZ, UR8, PT ;  /* 0x00000008ff007c0c */ /* 0x000fda000bf05270 */
[----:B------:R-:W-:Y:S05]  /*f510*/  @P0 EXIT ;  /* 0x000000000000094d */ /* 0x000fea0003800000 */
[----:B0-----:R-:W-:Y:S01]  /*f520*/  LOP3.LUT P0, RZ, R4, 0xff, RZ, 0xc0, !PT ;  /* 0x000000ff04ff7812 */ /* 0x001fe2000780c0ff */
[----:B------:R-:W-:Y:S02]  /*f530*/  IMAD.MOV.U32 R9, RZ, RZ, 0x1 ;  /* 0x00000001ff097424 */ /* 0x000fe400078e00ff */
[----:B------:R-:W-:-:S10]  /*f540*/  IMAD.MOV.U32 R10, RZ, RZ, RZ ;  /* 0x000000ffff0a7224 */ /* 0x000fd400078e00ff */
[----:B------:R-:W-:Y:S05]  /*f550*/  @!P0 BRA `(.L_x_304) ;  /* 0x0000000c00608947 */ /* 0x000fea0003800000 */
[----:B------:R-:W0:Y:S01]  /*f560*/  S2R R0, SR_CgaCtaId ;  /* 0x0000000000007919 */ /* 0x000e220000008800 */
[----:B------:R-:W-:Y:S01]  /*f570*/  ULDC UR4, c[0x0][0x28c] ;  /* 0x0000a30000047ab9 */ /* 0x000fe20000000800 */
[----:B------:R-:W-:Y:S01]  /*f580*/  ULDC UR6, c[0x0][0x658] ;  /* 0x0001960000067ab9 */ /* 0x000fe20000000800 */
[----:B------:R-:W-:Y:S01]  /*f590*/  UIADD3 UR10, UR4, 0x3f, URZ ;  /* 0x0000003f040a7890 */ /* 0x000fe2000fffe03f */
[----:B------:R-:W-:Y:S01]  /*f5a0*/  BSSY B0, `(.L_x_304) ;  /* 0x00000d3000007945 */ /* 0x000fe20003800000 */
[----:B------:R-:W-:Y:S01]  /*f5b0*/  UMOV UR7, 0xffffffff ;  /* 0xffffffff00077882 */ /* 0x000fe20000000000 */
[----:B------:R-:W-:Y:S01]  /*f5c0*/  ULDC UR5, c[0x0][0x600] ;  /* 0x0001800000057ab9 */ /* 0x000fe20000000800 */
[----:B------:R-:W-:Y:S01]  /*f5d0*/  UMOV UR9, 0x1 ;  /* 0x0000000100097882 */ /* 0x000fe20000000000 */
[----:B------:R-:W-:Y:S01]  /*f5e0*/  USHF.L.U32 UR7, UR7, UR6, URZ ;  /* 0x0000000607077299 */ /* 0x000fe2000800063f */
[----:B------:R-:W-:Y:S01]  /*f5f0*/  IMAD.MOV.U32 R12, RZ, RZ, 0x1 ;  /* 0x00000001ff0c7424 */ /* 0x000fe200078e00ff */
[----:B------:R-:W-:Y:S01]  /*f600*/  UIADD3 UR4, UR5, -0x1, URZ ;  /* 0xffffffff05047890 */ /* 0x000fe2000fffe03f */
[----:B------:R-:W-:Y:S01]  /*f610*/  IMAD.MOV.U32 R9, RZ, RZ, 0x1 ;  /* 0x00000001ff097424 */ /* 0x000fe200078e00ff */
[----:B------:R-:W-:Y:S01]  /*f620*/  USHF.R.S32.HI UR11, URZ, 0x1f, UR10 ;  /* 0x0000001f3f0b7899 */ /* 0x000fe2000801140a */
[----:B------:R-:W-:Y:S01]  /*f630*/  IMAD.MOV.U32 R10, RZ, RZ, RZ ;  /* 0x000000ffff0a7224 */ /* 0x000fe200078e00ff */
[----:B------:R-:W-:Y:S01]  /*f640*/  ULDC UR8, c[0x0][0xc] ;  /* 0x0000030000087ab9 */ /* 0x000fe20000000800 */
[----:B------:R-:W-:-:S02]  /*f650*/  USHF.L.U32 UR5, UR9, UR6, URZ ;  /* 0x0000000609057299 */ /* 0x000fc4000800063f */
[----:B------:R-:W-:Y:S01]  /*f660*/  ULEA.HI UR11, UR11, UR10, URZ, 0x6 ;  /* 0x0000000a0b0b7291 */ /* 0x000fe2000f8f303f */
[----:B------:R-:W-:Y:S01]  /*f670*/  ULDC UR9, c[0x0][0x10] ;  /* 0x0000040000097ab9 */ /* 0x000fe20000000800 */
[----:B------:R-:W-:Y:S02]  /*f680*/  ULOP3.LUT UR6, URZ, UR7, URZ, 0x33, !UPT ;  /* 0x000000073f067292 */ /* 0x000fe4000f8e333f */
[----:B------:R-:W-:Y:S01]  /*f690*/  UIMAD.WIDE.U32 UR8, UR8, UR9, URZ ;  /* 0x00000009080872a5 */ /* 0x000fe2000f8e003f */
[----:B------:R-:W-:Y:S01]  /*f6a0*/  ULDC UR7, c[0x0][0x14] ;  /* 0x0000050000077ab9 */ /* 0x000fe20000000800 */
[----:B------:R-:W-:Y:S02]  /*f6b0*/  USHF.R.S32.HI UR20, URZ, 0x6, UR11 ;  /* 0x000000063f147899 */ /* 0x000fe4000801140b */
[----:B------:R-:W-:Y:S02]  /*f6c0*/  UIMAD.WIDE.U32 UR22, UR8, UR7, URZ ;  /* 0x00000007081672a5 */ /* 0x000fe4000f8e003f */
[----:B------:R-:W-:-:S02]  /*f6d0*/  UIMAD UR18, UR9, UR7, URZ ;  /* 0x00000007091272a4 */ /* 0x000fc4000f8e023f */
[----:B------:R-:W-:Y:S01]  /*f6e0*/  ULOP3.LUT UR26, UR13, 0x2, URZ, 0xfc, !UPT ;  /* 0x000000020d1a7892 */ /* 0x000fe2000f8efc3f */
[C---:B0-----:R-:W-:Y:S01]  /*f6f0*/  IMAD.SHL.U32 R8, R0.reuse, 0x10, RZ ;  /* 0x0000001000087824 */ /* 0x041fe200078e00ff */
[----:B------:R-:W-:Y:S01]  /*f700*/  UIADD3 UR18, UR23, UR18, URZ ;  /* 0x0000001217127290 */ /* 0x000fe2000fffe03f */
[----:B------:R-:W-:Y:S01]  /*f710*/  IMAD.SHL.U32 R0, R0, 0x400, RZ ;  /* 0x0000040000007824 */ /* 0x000fe200078e00ff */
[----:B------:R-:W-:Y:S02]  /*f720*/  UIADD3 UR27, UR20, 0x1, URZ ;  /* 0x00000001141b7890 */ /* 0x000fe4000fffe03f */
[----:B------:R-:W-:Y:S01]  /*f730*/  LOP3.LUT R8, R8, 0x70, RZ, 0xc0, !PT ;  /* 0x0000007008087812 */ /* 0x000fe200078ec0ff */
[----:B------:R-:W-:Y:S01]  /*f740*/  ULDC.64 UR24, c[0x0][0x198] ;  /* 0x0000660000187ab9 */ /* 0x000fe20000000a00 */
[----:B------:R-:W-:-:S08]  /*f750*/  LOP3.LUT R0, R0, 0x1c00, RZ, 0xc0, !PT ;  /* 0x00001c0000007812 */ /* 0x000fd000078ec0ff */
.L_x_315:
[----:B------:R-:W-:-:S03]  /*f760*/  UMOV UR7, 0xffffffff ;  /* 0xffffffff00077882 */ /* 0x000fc60000000000 */
[----:B------:R-:W-:Y:S05]  /*f770*/  BRA.DIV UR7, `(.L_x_305) ;  /* 0x0000001207887947 */ /* 0x000fea000b800000 */
[----:B------:R-:W-:-:S13]  /*f780*/  ELECT P0, URZ, PT ;  /* 0x00000000003f782f */ /* 0x000fda0003800000 */
.L_x_331:
[----:B------:R-:W0:Y:S01]  /*f790*/  LDC R2, c[0x0][0x28c] ;  /* 0x0000a300ff027b82 */ /* 0x000e220000000800 */
[----:B------:R-:W-:Y:S01]  /*f7a0*/  BSSY B1, `(.L_x_306) ;  /* 0x000003a000017945 */ /* 0x000fe20003800000 */
[----:B0-----:R-:W-:-:S13]  /*f7b0*/  ISETP.LT.OR P0, PT, R2, 0x1, !P0 ;  /* 0x000000010200780c */ /* 0x001fda0004701670 */
[----:B------:R-:W-:Y:S05]  /*f7c0*/  @P0 BRA `(.L_x_307) ;  /* 0x0000000000dc0947 */ /* 0x000fea0003800000 */
[----:B------:R-:W-:Y:S02]  /*f7d0*/  IMAD.SHL.U32 R11, R5, 0x100, RZ ;  /* 0x00000100050b7824 */ /* 0x000fe400078e00ff */
[----:B------:R-:W-:Y:S02]  /*f7e0*/  IMAD R7, R7, 0x80, R8 ;  /* 0x0000008007077824 */ /* 0x000fe400078e0208 */
[----:B------:R-:W-:Y:S02]  /*f7f0*/  IMAD.MOV.U32 R15, RZ, RZ, RZ ;  /* 0x000000ffff0f7224 */ /* 0x000fe400078e00ff */
[----:B------:R-:W-:Y:S02]  /*f800*/  IMAD.U32 R16, RZ, RZ, UR27 ;  /* 0x0000001bff107e24 */ /* 0x000fe4000f8e00ff */
[----:B------:R-:W-:Y:S02]  /*f810*/  IMAD.MOV.U32 R2, RZ, RZ, R9 ;  /* 0x000000ffff027224 */ /* 0x000fe400078e0009 */
[----:B------:R-:W-:-:S07]  /*f820*/  IMAD.MOV.U32 R3, RZ, RZ, R10 ;  /* 0x000000ffff037224 */ /* 0x000fce00078e000a */
.L_x_310:
[----:B------:R-:W0:Y:S01]  /*f830*/  S2R R5, SR_CgaCtaId ;  /* 0x0000000000057919 */ /* 0x000e220000008800 */
[----:B------:R-:W-:Y:S01]  /*f840*/  MOV R4, 0x400 ;  /* 0x0000040000047802 */ /* 0x000fe20000000f00 */
[----:B------:R-:W1:Y:S03]  /*f850*/  S2R R17, SR_TID.X ;  /* 0x0000000000117919 */ /* 0x000e660000002100 */
[----:B0-----:R-:W-:Y:S02]  /*f860*/  LEA R14, R5, R4, 0x18 ;  /* 0x00000004050e7211 */ /* 0x001fe400078ec0ff */
[----:B------:R-:W-:Y:S02]  /*f870*/  SHF.L.U32 R4, R2, 0x1f, RZ ;  /* 0x0000001f02047819 */ /* 0x000fe400000006ff */
[----:B-1----:R-:W-:Y:S01]  /*f880*/  LOP3.LUT P1, RZ, R17, 0x7f, RZ, 0xc0, !PT ;  /* 0x0000007f11ff7812 */ /* 0x002fe2000782c0ff */
[----:B------:R-:W-:-:S04]  /*f890*/  IMAD R13, R3, 0x8, R14 ;  /* 0x00000008030d7824 */ /* 0x000fc800078e020e */
[----:B------:R-:W0:Y:S08]  /*f8a0*/  SYNCS.PHASECHK.TRANS64.TRYWAIT P0, [R13+URZ+0x48], R4 ;  /* 0x000048040d0075a7 */ /* 0x000e30000800017f */
[----:B------:R-:W1:Y:S01]  /*f8b0*/  @!P1 LDC R5, c[0x0][0x500] ;  /* 0x00014000ff059b82 */ /* 0x000e620000000800 */
[----:B0-----:R-:W-:Y:S05]  /*f8c0*/  @!P0 BRA `(.L_x_308) ;  /* 0x0000001000548947 */ /* 0x001fea0003800000 */
.L_x_332:
[----:B------:R-:W-:Y:S01]  /*f8d0*/  UPRMT UR7, UR26, 0x9910, URZ ;  /* 0x000099101a077896 */ /* 0x000fe2000800003f */
[----:B-1----:R1:W-:Y:S03]  /*f8e0*/  @!P1 SYNCS.ARRIVE.TRANS64 RZ, [R13+URZ], R5 ;  /* 0x000000050dff99a7 */ /* 0x0023e6000800003f */
[----:B------:R-:W-:-:S06]  /*f8f0*/  UISETP.NE.AND UP0, UPT, UR7, 0x2, UPT ;  /* 0x000000020700788c */ /* 0x000fcc000bf05270 */
[----:B------:R-:W-:-:S13]  /*f900*/  PLOP3.LUT P0, PT, PT, PT, UP0, 0x80, 0x0 ;  /* 0x000000000000781c */ /* 0x000fda0003f0f008 */
[----:B-1----:R-:W-:Y:S05]  /*f910*/  @P0 BRA `(.L_x_309) ;  /* 0x0000000000040947 */ /* 0x002fea0003800000 */
[----:B------:R-:W-:Y:S01]  /*f920*/  BPT.TRAP 0x1 ;  /* 0x000000040000795c */ /* 0x000fe20000300000 */
.L_x_309:
[C---:B0-----:R-:W-:Y:S01]  /*f930*/  IMAD R4, R3.reuse, 0x4000, R14 ;  /* 0x0000400003047824 */ /* 0x041fe200078e020e */
[----:B------:R-:W-:Y:S01]  /*f940*/  R2UR UR19, R14 ;  /* 0x000000000e1372ca */ /* 0x000fe200000e0000 */
[----:B------:R-:W-:Y:S01]  /*f950*/  IMAD R5, R3, 0x2000, R0 ;  /* 0x0000200003057824 */ /* 0x000fe200078e0200 */
[----:B------:R-:W-:Y:S01]  /*f960*/  R2UR UR9, R13 ;  /* 0x000000000d0972ca */ /* 0x000fe200000e0000 */
[----:B------:R-:W-:Y:S01]  /*f970*/  VIADD R16, R16, 0xffffffff ;  /* 0xffffffff10107836 */ /* 0x000fe20000000000 */
[----:B------:R-:W-:Y:S01]  /*f980*/  R2UR UR7, R4 ;  /* 0x00000000040772ca */ /* 0x000fe200000e0000 */
[----:B------:R-:W-:Y:S01]  /*f990*/  UIADD3 UR14, UP0, UR24, 0xf0, URZ ;  /* 0x000000f0180e7890 */ /* 0x000fe2000ff1e03f */
[----:B------:R-:W-:Y:S01]  /*f9a0*/  R2UR UR8, R5 ;  /* 0x00000000050872ca */ /* 0x000fe200000e0000 */
[----:B------:R-:W-:Y:S01]  /*f9b0*/  UIADD3 UR28, UP1, UR24, 0x1f0, URZ ;  /* 0x000001f0181c7890 */ /* 0x000fe2000ff3e03f */
[----:B------:R-:W-:Y:S01]  /*f9c0*/  R2UR UR11, R11 ;  /* 0x000000000b0b72ca */ /* 0x000fe200000e0000 */
[----:B------:R-:W-:Y:S01]  /*f9d0*/  UIADD3.X UR15, URZ, UR25, URZ, UP0, !UPT ;  /* 0x000000193f0f7290 */ /* 0x000fe200087fe43f */
[----:B------:R-:W-:Y:S01]  /*f9e0*/  R2UR UR10, R15 ;  /* 0x000000000f0a72ca */ /* 0x000fe200000e0000 */
[----:B------:R-:W-:Y:S01]  /*f9f0*/  VIADD R3, R3, 0x1 ;  /* 0x0000000103037836 */ /* 0x000fe20000000000 */
[----:B------:R-:W-:Y:S01]  /*fa00*/  R2UR UR12, R6 ;  /* 0x00000000060c72ca */ /* 0x000fe200000e0000 */
[----:B------:R-:W-:Y:S01]  /*fa10*/  UIADD3.X UR29, URZ, UR25, URZ, UP1, !UPT ;  /* 0x000000193f1d7290 */ /* 0x000fe20008ffe43f */
[----:B------:R-:W-:Y:S01]  /*fa20*/  R2UR UR21, R7 ;  /* 0x00000000071572ca */ /* 0x000fe200000e0000 */
[----:B------:R-:W-:Y:S01]  /*fa30*/  UMOV UR16, 0x0 ;  /* 0x0000000000107882 */ /* 0x000fe20000000000 */
[----:B------:R-:W-:Y:S01]  /*fa40*/  ISETP.GT.AND P1, PT, R16, 0x1, PT ;  /* 0x000000011000780c */ /* 0x000fe20003f24270 */
[----:B------:R-:W-:Y:S01]  /*fa50*/  UIADD3 UR7, UR7, 0x180, URZ ;  /* 0x0000018007077890 */ /* 0x000fe2000fffe03f */
[----:B------:R-:W-:Y:S01]  /*fa60*/  ISETP.NE.AND P0, PT, R3, 0x9, PT ;  /* 0x000000090300780c */ /* 0x000fe20003f05270 */
[----:B------:R-:W-:Y:S01]  /*fa70*/  UIADD3 UR19, UR19, 0x24180, UR8 ;  /* 0x0002418013137890 */ /* 0x000fe2000fffe008 */
[----:B------:R-:W-:Y:S01]  /*fa80*/  VIADD R15, R15, 0x40 ;  /* 0x000000400f0f7836 */ /* 0x000fe20000000000 */
[----:B------:R-:W-:Y:S01]  /*fa90*/  UMOV UR17, 0x10000000 ;  /* 0x1000000000117882 */ /* 0x000fe20000000000 */
[----:B------:R-:W-:Y:S01]  /*faa0*/  UMOV UR30, 0xff0000 ;  /* 0x00ff0000001e7882 */ /* 0x000fe20000000000 */
[----:B------:R-:W-:Y:S01]  /*fab0*/  SEL R5, RZ, 0x1, P0 ;  /* 0x00000001ff057807 */ /* 0x000fe20000000000 */
[----:B------:R-:W-:Y:S01]  /*fac0*/  UMOV UR8, UR7 ;  /* 0x0000000700087c82 */ /* 0x000fe20008000000 */
[----:B------:R-:W-:Y:S01]  /*fad0*/  SEL R3, R3, RZ, P0 ;  /* 0x000000ff03037207 */ /* 0x000fe20000000000 */
[----:B------:R0:W-:Y:S01]  /*fae0*/  UTMALDG.3D [UR8], [UR14], desc[UR16] ;  /* 0x000010080e0075b4 */ /* 0x0001e20008011000 */
[----:B------:R-:W-:Y:S01]  /*faf0*/  LOP3.LUT R2, R2, R5, RZ, 0x3c, !PT ;  /* 0x0000000502027212 */ /* 0x000fe200078e3cff */
[----:B0-----:R-:W-:Y:S01]  /*fb00*/  UMOV UR11, UR21 ;  /* 0x00000015000b7c82 */ /* 0x001fe20008000000 */
[----:B------:R-:W-:-:S02]  /*fb10*/  UMOV UR8, UR19 ;  /* 0x0000001300087c82 */ /* 0x000fc40008000000 */
[----:B------:R0:W-:Y:S02]  /*fb20*/  UTMALDG.3D.MULTICAST [UR8], [UR28], UR30, desc[UR16] ;  /* 0x000010081c0073b4 */ /* 0x0001e4000801181e */
[----:B0-----:R-:W-:Y:S05]  /*fb30*/  @P1 BRA `(.L_x_310) ;  /* 0xfffffffc003c1947 */ /* 0x001fea000383ffff */
.L_x_307:
[----:B------:R-:W-:Y:S05]  /*fb40*/  BSYNC B1 ;  /* 0x0000000000017941 */ /* 0x000fea0003800000 */
.L_x_306:
[----:B------:R-:W2:Y:S01]  /*fb50*/  LDL.LU R17, [R1+0x80] ;  /* 0x0000800001117983 */ /* 0x000ea20000300800 */
[----:B------:R-:W-:Y:S01]  /*fb60*/  LOP3.LUT P1, RZ, R12, 0xff, RZ, 0xc0, !PT ;  /* 0x000000ff0cff7812 */ /* 0x000fe2000782c0ff */
[----:B------:R-:W-:Y:S01]  /*fb70*/  VIADD R5, R10, UR20 ;  /* 0x000000140a057c36 */ /* 0x000fe20008000000 */
[----:B------:R-:W-:Y:S01]  /*fb80*/  ULDC.64 UR8, c[0x0][0x650] ;  /* 0x0001940000087ab9 */ /* 0x000fe20000000a00 */
[----:B------:R-:W3:Y:S01]  /*fb90*/  LDL.LU R14, [R1+0x84] ;  /* 0x00008400010e7983 */ /* 0x000ee20000300800 */
[----:B------:R-:W-:Y:S01]  /*fba0*/  IMAD.U32 R6, RZ, RZ, UR20 ;  /* 0x00000014ff067e24 */ /* 0x000fe2000f8e00ff */
[----:B------:R-:W-:Y:S01]  /*fbb0*/  UISETP.GE.U32.AND UP0, UPT, UR20, 0x9, UPT ;  /* 0x000000091400788c */ /* 0x000fe2000bf06070 */
[----:B------:R-:W-:Y:S01]  /*fbc0*/  ISETP.GT.U32.AND P0, PT, R5, 0x8, PT ;  /* 0x000000080500780c */ /* 0x000fe20003f04070 */
[----:B------:R-:W-:Y:S01]  /*fbd0*/  BSSY B1, `(.L_x_311) ;  /* 0x000006d000017945 */ /* 0x000fe20003800000 */
[----:B------:R-:W-:Y:S01]  /*fbe0*/  IMAD.MOV.U32 R7, RZ, RZ, -0x1 ;  /* 0xffffffffff077424 */ /* 0x000fe200078e00ff */
[----:B------:R-:W-:-:S02]  /*fbf0*/  PRMT R12, RZ, 0x7610, R12 ;  /* 0x00007610ff0c7816 */ /* 0x000fc4000000000c */
[----:B------:R-:W-:Y:S01]  /*fc00*/  ISETP.LT.U32.AND P0, PT, R6, 0x9, P0 ;  /* 0x000000090600780c */ /* 0x000fe20000701070 */
[----:B------:R-:W-:Y:S01]  /*fc10*/  IMAD.MOV.U32 R6, RZ, RZ, -0x1 ;  /* 0xffffffffff067424 */ /* 0x000fe200078e00ff */
[----:B------:R-:W0:Y:S01]  /*fc20*/  @P1 S2R R3, SR_CgaCtaId ;  /* 0x0000000000031919 */ /* 0x000e220000008800 */
[----:B------:R-:W-:Y:S02]  /*fc30*/  @P1 MOV R2, 0x400 ;  /* 0x0000040000021802 */ /* 0x000fe40000000f00 */
[----:B------:R-:W-:Y:S02]  /*fc40*/  PLOP3.LUT P2, PT, PT, PT, UP0, 0x80, 0x0 ;  /* 0x000000000000781c */ /* 0x000fe40003f4f008 */
[----:B0-----:R-:W-:Y:S01]  /*fc50*/  @P1 LEA R4, R3, R2, 0x18 ;  /* 0x0000000203041211 */ /* 0x001fe200078ec0ff */
[----:B------:R-:W-:Y:S01]  /*fc60*/  IMAD.WIDE.U32 R2, R5, 0x38e38e39, RZ ;  /* 0x38e38e3905027825 */ /* 0x000fe200078e00ff */
[----:B------:R-:W-:Y:S02]  /*fc70*/  SEL R2, RZ, 0x1, !P0 ;  /* 0x00000001ff027807 */ /* 0x000fe40004000000 */
[----:B------:R0:W-:Y:S02]  /*fc80*/  @P1 SYNCS.ARRIVE.TRANS64.A1T0 RZ, [R4+URZ+0xa8], RZ ;  /* 0x0000a8ff04ff19a7 */ /* 0x0001e4000810003f */
[----:B------:R-:W-:-:S02]  /*fc90*/  LOP3.LUT R9, R9, R2, RZ, 0x3c, !PT ;  /* 0x0000000209097212 */ /* 0x000fc400078e3cff */
[----:B------:R-:W-:Y:S02]  /*fca0*/  PRMT R2, RZ, 0x7610, R2 ;  /* 0x00007610ff027816 */ /* 0x000fe40000000002 */
[----:B0-----:R-:W-:-:S04]  /*fcb0*/  SHF.R.U32.HI R4, RZ, 0x1, R3 ;  /* 0x00000001ff047819 */ /* 0x001fc80000011603 */
[----:B------:R-:W-:Y:S01]  /*fcc0*/  @P2 LOP3.LUT R9, R9, 0x1, R4, 0x78, !PT ;  /* 0x0000000109092812 */ /* 0x000fe200078e7804 */
[----:B------:R-:W-:Y:S02]  /*fcd0*/  IMAD R10, R4, -0x9, R5 ;  /* 0xfffffff7040a7824 */ /* 0x000fe400078e0205 */
[----:B------:R-:W-:Y:S01]  /*fce0*/  IMAD.MOV.U32 R5, RZ, RZ, -0x1 ;  /* 0xffffffffff057424 */ /* 0x000fe200078e00ff */
[----:B---3--:R-:W-:-:S04]  /*fcf0*/  IADD3 R14, P1, R14, UR22, RZ ;  /* 0x000000160e0e7c10 */ /* 0x008fc8000ff3e0ff */
[----:B--2---:R-:W-:Y:S01]  /*fd00*/  IADD3.X R17, R17, UR18, RZ, P1, !PT ;  /* 0x0000001211117c10 */ /* 0x004fe20008ffe4ff */
[----:B------:R0:W-:Y:S01]  /*fd10*/  STL [R1+0x84], R14 ;  /* 0x0000840e01007387 */ /* 0x0001e20000100800 */
[----:B------:R-:W-:-:S03]  /*fd20*/  ISETP.GE.U32.AND P0, PT, R14, UR8, PT ;  /* 0x000000080e007c0c */ /* 0x000fc6000bf06070 */
[----:B------:R0:W-:Y:S01]  /*fd30*/  STL [R1+0x80], R17 ;  /* 0x0000801101007387 */ /* 0x0001e20000100800 */
[----:B------:R-:W-:-:S13]  /*fd40*/  ISETP.GE.U32.AND.EX P0, PT, R17, UR9, PT, P0 ;  /* 0x0000000911007c0c */ /* 0x000fda000bf06100 */
[----:B0-----:R-:W-:Y:S05]  /*fd50*/  @P0 BRA `(.L_x_312) ;  /* 0x0000000400500947 */ /* 0x001fea0003800000 */
[----:B------:R-:W-:Y:S01]  /*fd60*/  ULDC.64 UR8, c[0x0][0x628] ;  /* 0x00018a0000087ab9 */ /* 0x000fe20000000a00 */
[----:B------:R-:W0:Y:S01]  /*fd70*/  S2R R13, SR_CTAID.X ;  /* 0x00000000000d7919 */ /* 0x000e220000002500 */
[----:B------:R-:W-:Y:S01]  /*fd80*/  ISETP.NE.U32.AND P0, PT, RZ, UR8, PT ;  /* 0x00000008ff007c0c */ /* 0x000fe2000bf05070 */
[----:B------:R-:W-:Y:S01]  /*fd90*/  ULDC UR10, c[0x0][0x630] ;  /* 0x00018c00000a7ab9 */ /* 0x000fe20000000800 */
[----:B------:R-:W-:Y:S01]  /*fda0*/  IMAD.MOV.U32 R2, RZ, RZ, R14 ;  /* 0x000000ffff027224 */ /* 0x000fe200078e000e */
[----:B------:R-:W1:Y:S01]  /*fdb0*/  S2R R11, SR_CTAID.Y ;  /* 0x00000000000b7919 */ /* 0x000e620000002600 */
[----:B------:R-:W-:Y:S01]  /*fdc0*/  ISETP.NE.AND.EX P0, PT, RZ, UR9, PT, P0 ;  /* 0x00000009ff007c0c */ /* 0x000fe2000bf05300 */
[----:B------:R-:W-:-:S12]  /*fdd0*/  IMAD.MOV.U32 R3, RZ, RZ, R17 ;  /* 0x000000ffff037224 */ /* 0x000fd800078e0011 */
[----:B------:R-:W-:Y:S05]  /*fde0*/  @!P0 BRA `(.L_x_313) ;  /* 0x0000000000288947 */ /* 0x000fea0003800000 */
[----:B------:R-:W-:Y:S02]  /*fdf0*/  ULDC UR7, c[0x0][0x634] ;  /* 0x00018d0000077ab9 */ /* 0x000fe40000000800 */
[----:B------:R-:W-:-:S05]  /*fe00*/  IADD3 R7, P0, R14, UR7, RZ ;  /* 0x000000070e077c10 */ /* 0x000fca000ff1e0ff */
[----:B------:R-:W-:-:S04]  /*fe10*/  IMAD.X R15, RZ, RZ, R17, P0 ;  /* 0x000000ffff0f7224 */ /* 0x000fc800000e0611 */
[----:B------:R-:W-:-:S04]  /*fe20*/  IMAD.WIDE.U32 R4, R15, UR8, RZ ;  /* 0x000000080f047c25 */ /* 0x000fc8000f8e00ff */
[----:B------:R-:W-:-:S04]  /*fe30*/  IMAD.WIDE.U32 R4, P0, R7, UR9, R4 ;  /* 0x0000000907047c25 */ /* 0x000fc8000f800004 */
[----:B------:R-:W-:-:S04]  /*fe40*/  IMAD.WIDE.U32 R6, R7, UR8, RZ ;  /* 0x0000000807067c25 */ /* 0x000fc8000f8e00ff */
[----:B------:R-:W-:Y:S01]  /*fe50*/  IMAD.X R3, RZ, RZ, RZ, P0 ;  /* 0x000000ffff037224 */ /* 0x000fe200000e06ff */
[----:B------:R-:W-:Y:S01]  /*fe60*/  IADD3 RZ, P0, R7, R4, RZ ;  /* 0x0000000407ff7210 */ /* 0x000fe20007f1e0ff */
[----:B------:R-:W-:-:S04]  /*fe70*/  IMAD.MOV.U32 R2, RZ, RZ, R5 ;  /* 0x000000ffff027224 */ /* 0x000fc800078e0005 */
[----:B------:R-:W-:-:S08]  /*fe80*/  IMAD.WIDE.U32.X R2, R15, UR9, R2, P0 ;  /* 0x000000090f027c25 */ /* 0x000fd000080e0402 */
.L_x_313:
[--C-:B------:R-:W-:Y:S01]  /*fe90*/  SHF.R.U64 R6, R2, UR10, R3.reuse ;  /* 0x0000000a02067c19 */ /* 0x100fe20008001203 */
[----:B------:R-:W-:Y:S01]  /*fea0*/  ULDC.64 UR8, c[0x0][0x620] ;  /* 0x0001880000087ab9 */ /* 0x000fe20000000a00 */
[----:B------:R-:W-:Y:S01]  /*feb0*/  SHF.R.U32.HI R2, RZ, UR10, R3 ;  /* 0x0000000aff027c19 */ /* 0x000fe20008011603 */
[----:B------:R-:W-:Y:S01]  /*fec0*/  IMAD.MOV.U32 R3, RZ, RZ, R17 ;  /* 0x000000ffff037224 */ /* 0x000fe200078e0011 */
[----:B------:R-:W-:Y:S01]  /*fed0*/  IADD3 R5, P0, RZ, -R6, RZ ;  /* 0x80000006ff057210 */ /* 0x000fe20007f1e0ff */
[----:B------:R-:W-:Y:S01]  /*fee0*/  ULDC UR7, c[0x0][0x150] ;  /* 0x0000540000077ab9 */ /* 0x000fe20000000800 */
[----:B0-----:R-:W-:Y:S01]  /*fef0*/  I2FP.F32.U32 R7, R13 ;  /* 0x0000000d00077245 */ /* 0x001fe20000201000 */
[----:B------:R-:W0:Y:S01]  /*ff00*/  LDC R18, c[0x0][0x144] ;  /* 0x00005100ff127b82 */ /* 0x000e220000000800 */
[----:B------:R-:W-:Y:S01]  /*ff10*/  ULDC.64 UR10, c[0x0][0x640] ;  /* 0x00019000000a7ab9 */ /* 0x000fe20000000a00 */
[----:B------:R-:W-:Y:S01]  /*ff20*/  IMAD.X R2, RZ, RZ, ~R2, P0 ;  /* 0x000000ffff027224 */ /* 0x000fe200000e0e02 */
[----:B------:R-:W-:-:S03]  /*ff30*/  ISETP.NE.U32.AND P0, PT, RZ, UR10, PT ;  /* 0x0000000aff007c0c */ /* 0x000fc6000bf05070 */
[----:B------:R-:W-:Y:S01]  /*ff40*/  IMAD R4, R2, UR8, RZ ;  /* 0x0000000802047c24 */ /* 0x000fe2000f8e02ff */
[----:B------:R-:W-:Y:S01]  /*ff50*/  ISETP.NE.AND.EX P0, PT, RZ, UR11, PT, P0 ;  /* 0x0000000bff007c0c */ /* 0x000fe2000bf05300 */
[----:B------:R-:W-:Y:S01]  /*ff60*/  IMAD.MOV.U32 R2, RZ, RZ, R14 ;  /* 0x000000ffff027224 */ /* 0x000fe200078e000e */
[----:B------:R-:W2:Y:S03]  /*ff70*/  LDC R16, c[0x0][0x148] ;  /* 0x00005200ff107b82 */ /* 0x000ea60000000800 */
[----:B------:R-:W-:Y:S01]  /*ff80*/  IMAD.WIDE.U32 R2, R5, UR8, R2 ;  /* 0x0000000805027c25 */ /* 0x000fe2000f8e0002 */
[----:B------:R-:W-:-:S03]  /*ff90*/  ULDC UR8, c[0x0][0x154] ;  /* 0x0000550000087ab9 */ /* 0x000fc60000000800 */
[----:B------:R-:W-:Y:S02]  /*ffa0*/  IMAD R5, R5, UR9, R4 ;  /* 0x0000000905057c24 */ /* 0x000fe4000f8e0204 */
[----:B------:R-:W-:Y:S01]  /*ffb0*/  FMUL R4, R7, UR7 ;  /* 0x0000000707047c20 */ /* 0x000fe20008400000 */
[----:B------:R-:W-:Y:S01]  /*ffc0*/  ULDC UR7, c[0x0][0x618] ;  /* 0x0001860000077ab9 */ /* 0x000fe20000000800 */
[----:B------:R-:W-:Y:S01]  /*ffd0*/  ULDC UR9, c[0x0][0x608] ;  /* 0x0001820000097ab9 */ /* 0x000fe20000000800 */
[----:B------:R-:W-:-:S03]  /*ffe0*/  IMAD.IADD R3, R3, 0x1, R5 ;  /* 0x0000000103037824 */ /* 0x000fc600078e0205 */
[----:B------:R-:W3:Y:S02]  /*fff0*/  F2I.U32.TRUNC.NTZ R4, R4 ;  /* 0x0000000400047305 */ /* 0x000ee4000020f000 */
[----:B------:R-:W-:Y:S02]  /*10000*/  SHF.R.U64 R7, R2, UR7, R3 ;  /* 0x0000000702077c19 */ /* 0x000fe40008001203 */
[----:B-1----:R-:W-:-:S05]  /*10010*/  I2FP.F32.U32 R2, R11 ;  /* 0x0000000b00027245 */ /* 0x002fca0000201000 */
[----:B------:R-:W-:Y:S01]  /*10020*/  FMUL R5, R2, UR8 ;  /* 0x0000000802057c20 */ /* 0x000fe20008400000 */
[----:B------:R-:W-:Y:S01]  /*10030*/  SHF.R.U32.HI R2, RZ, UR7, R3 ;  /* 0x00000007ff027c19 */ /* 0x000fe20008011603 */
[----:B------:R-:W-:Y:S02]  /*10040*/  ULDC UR7, c[0x0][0x658] ;  /* 0x0001960000077ab9 */ /* 0x000fe40000000800 */
[----:B------:R1:W4:Y:S01]  /*10050*/  F2I.U32.TRUNC.NTZ R19, R5 ;  /* 0x0000000500137305 */ /* 0x000322000020f000 */
[----:B------:R-:W-:Y:S01]  /*10060*/  SHF.R.U64 R15, R7, UR9, R2 ;  /* 0x00000009070f7c19 */ /* 0x000fe20008001202 */
[----:B---3--:R-:W-:Y:S01]  /*10070*/  IMAD.MOV R4, RZ, RZ, -R4 ;  /* 0x000000ffff047224 */ /* 0x008fe200078e0a04 */
[----:B------:R-:W-:-:S03]  /*10080*/  SHF.R.U32.HI R2, RZ, UR9, R2 ;  /* 0x00000009ff027c19 */ /* 0x000fc60008011602 */
[----:B0-----:R-:W-:Y:S01]  /*10090*/  IMAD R13, R18, R4, R13 ;  /* 0x00000004120d7224 */ /* 0x001fe200078e020d */
[--C-:B------:R-:W-:Y:S02]  /*100a0*/  SHF.R.U64 R14, R15, UR7, R2.reuse ;  /* 0x000000070f0e7c19 */ /* 0x100fe40008001202 */
[----:B------:R-:W-:-:S03]  /*100b0*/  SHF.R.U32.HI R17, RZ, UR7, R2 ;  /* 0x00000007ff117c19 */ /* 0x000fc60008011602 */
[----:B------:R-:W-:Y:S02]  /*100c0*/  IMAD.MOV.U32 R2, RZ, RZ, R14 ;  /* 0x000000ffff027224 */ /* 0x000fe400078e000e */
[----:B------:R-:W-:Y:S01]  /*100d0*/  IMAD.MOV.U32 R3, RZ, RZ, R17 ;  /* 0x000000ffff037224 */ /* 0x000fe200078e0011 */
[----:B-12-4-:R-:W-:Y:S06]  /*100e0*/  @!P0 BRA `(.L_x_314) ;  /* 0x0000000000288947 */ /* 0x016fec0003800000 */
[----:B------:R-:W-:Y:S02]  /*100f0*/  ULDC UR7, c[0x0][0x64c] ;  /* 0x0001930000077ab9 */ /* 0x000fe40000000800 */
[----:B------:R-:W-:-:S05]  /*10100*/  IADD3 R3, P0, R14, UR7, RZ ;  /* 0x000000070e037c10 */ /* 0x000fca000ff1e0ff */
[----:B------:R-:W-:-:S04]  /*10110*/  IMAD.X R17, RZ, RZ, R17, P0 ;  /* 0x000000ffff117224 */ /* 0x000fc800000e0611 */
[----:B------:R-:W-:-:S04]  /*10120*/  IMAD.WIDE.U32 R4, R17, UR10, RZ ;  /* 0x0000000a11047c25 */ /* 0x000fc8000f8e00ff */
[----:B------:R-:W-:-:S04]  /*10130*/  IMAD.WIDE.U32 R4, P0, R3, UR11, R4 ;  /* 0x0000000b03047c25 */ /* 0x000fc8000f800004 */
[----:B------:R-:W-:-:S04]  /*10140*/  IMAD.WIDE.U32 R2, R3, UR10, RZ ;  /* 0x0000000a03027c25 */ /* 0x000fc8000f8e00ff */
[----:B------:R-:W-:Y:S01]  /*10150*/  IMAD.MOV.U32 R2, RZ, RZ, R5 ;  /* 0x000000ffff027224 */ /* 0x000fe200078e0005 */
[----:B------:R-:W-:Y:S01]  /*10160*/  IADD3 RZ, P1, R3, R4, RZ ;  /* 0x0000000403ff7210 */ /* 0x000fe20007f3e0ff */
[----:B------:R-:W-:-:S04]  /*10170*/  IMAD.X R3, RZ, RZ, RZ, P0 ;  /* 0x000000ffff037224 */ /* 0x000fc800000e06ff */
[----:B------:R-:W-:-:S08]  /*10180*/  IMAD.WIDE.U32.X R2, R17, UR11, R2, P1 ;  /* 0x0000000b11027c25 */ /* 0x000fd000088e0402 */
.L_x_314:
[----:B------:R-:W-:Y:S01]  /*10190*/  ULDC UR7, c[0x0][0x648] ;  /* 0x0001920000077ab9 */ /* 0x000fe20000000800 */
[----:B------:R-:W-:Y:S01]  /*101a0*/  LOP3.LUT R15, R15, UR6, RZ, 0xc0, !PT ;  /* 0x000000060f0f7c12 */ /* 0x000fe2000f8ec0ff */
[----:B------:R-:W-:Y:S01]  /*101b0*/  IMAD.MOV R19, RZ, RZ, -R19 ;  /* 0x000000ffff137224 */ /* 0x000fe200078e0a13 */
[----:B------:R-:W-:Y:S01]  /*101c0*/  SHF.R.U64 R2, R2, UR7, R3 ;  /* 0x0000000702027c19 */ /* 0x000fe20008001203 */
[----:B------:R-:W-:Y:S01]  /*101d0*/  ULDC UR7, c[0x0][0x638] ;  /* 0x00018e0000077ab9 */ /* 0x000fe20000000800 */
[----:B------:R-:W-:Y:S01]  /*101e0*/  LOP3.LUT R7, R7, UR4, RZ, 0xc0, !PT ;  /* 0x0000000407077c12 */ /* 0x000fe2000f8ec0ff */
[----:B------:R-:W-:Y:S01]  /*101f0*/  @P4 IMAD R13, R16, R19, R11 ;  /* 0x00000013100d4224 */ /* 0x000fe200078e020b */
[----:B------:R-:W-:Y:S01]  /*10200*/  ULDC UR8, c[0x0][0x610] ;  /* 0x0001840000087ab9 */ /* 0x000fe20000000800 */
[----:B------:R-:W-:Y:S02]  /*10210*/  IMAD.MOV R3, RZ, RZ, -R2 ;  /* 0x000000ffff037224 */ /* 0x000fe400078e0a02 */
[----:B------:R-:W-:-:S02]  /*10220*/  IMAD R2, R2, UR5, R15 ;  /* 0x0000000502027c24 */ /* 0x000fc4000f8e020f */
[----:B------:R-:W-:Y:S01]  /*10230*/  IMAD R14, R3, UR7, R14 ;  /* 0x00000007030e7c24 */ /* 0x000fe2000f8e020e */
[----:B------:R-:W-:Y:S01]  /*10240*/  ULDC UR7, c[0x0][0x600] ;  /* 0x0001800000077ab9 */ /* 0x000fe20000000800 */
[----:B------:R-:W-:Y:S02]  /*10250*/  IMAD R13, R2, UR8, R13 ;  /* 0x00000008020d7c24 */ /* 0x000fe4000f8e020d */
[----:B------:R-:W-:Y:S02]  /*10260*/  IMAD R14, R14, UR7, R7 ;  /* 0x000000070e0e7c24 */ /* 0x000fe4000f8e0207 */
[----:B------:R-:W-:-:S03]  /*10270*/  IMAD.MOV.U32 R2, RZ, RZ, 0x1 ;  /* 0x00000001ff027424 */ /* 0x000fc600078e00ff */
[----:B------:R-:W-:Y:S02]  /*10280*/  SEL R7, R14, R13, !P4 ;  /* 0x0000000d0e077207 */ /* 0x000fe40006000000 */
[----:B------:R-:W-:-:S07]  /*10290*/  SEL R5, R13, R14, !P4 ;  /* 0x0000000e0d057207 */ /* 0x000fce0006000000 */
.L_x_312:
[----:B------:R-:W-:Y:S05]  /*102a0*/  BSYNC B1 ;  /* 0x0000000000017941 */ /* 0x000fea0003800000 */
.L_x_311:
[----:B------:R-:W-:-:S13]  /*102b0*/  LOP3.LUT P0, RZ, R2, 0xff, RZ, 0xc0, !PT ;  /* 0x000000ff02ff7812 */ /* 0x000fda000780c0ff */
[----:B------:R-:W-:Y:S05]  /*102c0*/  @P0 BRA `(.L_x_315) ;  /* 0xfffffff400240947 */ /* 0x000fea000383ffff */
[----:B------:R-:W-:Y:S05]  /*102d0*/  BSYNC B0 ;  /* 0x0000000000007941 */ /* 0x000fea0003800000 */
.L_x_304:
[----:B------:R-:W-:-:S03]  /*102e0*/  UMOV UR7, 0xffffffff ;  /* 0xffffffff00077882 */ /* 0x000fc60000000000 */
[----:B------:R-:W-:Y:S05]  /*102f0*/  BRA.DIV UR7, `(.L_x_316) ;  /* 0x0000000607dc7947 */ /* 0x000fea000b800000 */
[----:B------:R-:W-:-:S13]  /*10300*/  ELECT P0, URZ, PT ;  /* 0x00000000003f782f */ /* 0x000fda0003800000 */
.L_x_335:
[----:B------:R-:W-:Y:S04]  /*10310*/  BSSY B0, `(.L_x_317) ;  /* 0x0000059000007945 */ /* 0x000fe80003800000 */
[----:B------:R-:W-:Y:S05]  /*10320*/  @!P0 BRA `(.L_x_318) ;  /* 0x00000004005c8947 */ /* 0x000fea0003800000 */
[----:B------:R-:W-:-:S04]  /*10330*/  ULOP3.LUT UR7, UR13, 0x2, URZ, 0xfc, !UPT ;  /* 0x000000020d077892 */ /* 0x000fc8000f8efc3f */
[----:B------:R-:W-:-:S06]  /*10340*/  UISETP.NE.AND UP0, UPT, UR7, 0x3, UPT ;  /* 0x000000030700788c */ /* 0x000fcc000bf05270 */
[----:B------:R-:W-:-:S13]  /*10350*/  PLOP3.LUT P0, PT, PT, PT, UP0, 0x80, 0x0 ;  /* 0x000000000000781c */ /* 0x000fda0003f0f008 */
[----:B------:R-:W-:Y:S05]  /*10360*/  @!P0 BRA `(.L_x_319) ;  /* 0x0000000000048947 */ /* 0x000fea0003800000 */
[----:B------:R-:W-:Y:S01]  /*10370*/  BPT.TRAP 0x1 ;  /* 0x000000040000795c */ /* 0x000fe20000300000 */
.L_x_319:
[----:B------:R-:W0:Y:S01]  /*10380*/  S2R R3, SR_CgaCtaId ;  /* 0x0000000000037919 */ /* 0x000e220000008800 */
[----:B------:R-:W-:Y:S02]  /*10390*/  MOV R0, 0x400 ;  /* 0x0000040000007802 */ /* 0x000fe40000000f00 */
[----:B------:R-:W-:Y:S02]  /*103a0*/  SHF.L.U32 R2, R9, 0x1f, RZ ;  /* 0x0000001f09027819 */ /* 0x000fe400000006ff */
[----:B0-----:R-:W-:-:S05]  /*103b0*/  LEA R3, R3, R0, 0x18 ;  /* 0x0000000003037211 */ /* 0x001fca00078ec0ff */
[----:B------:R-:W-:-:S04]  /*103c0*/  VIADD R3, R3, 0x48 ;  /* 0x0000004803037836 */ /* 0x000fc80000000000 */
[C---:B------:R-:W-:Y:S02]  /*103d0*/  IMAD R5, R10.reuse, 0x8, R3 ;  /* 0x000000080a057824 */ /* 0x040fe400078e0203 */
[----:B------:R-:W-:Y:S02]  /*103e0*/  VIADD R10, R10, 0x1 ;  /* 0x000000010a0a7836 */ /* 0x000fe40000000000 */
[----:B------:R-:W0:Y:S03]  /*103f0*/  SYNCS.PHASECHK.TRANS64.TRYWAIT P0, [R5+URZ], R2 ;  /* 0x00000002050075a7 */ /* 0x000e26000800017f */
[----:B------:R-:W-:-:S04]  /*10400*/  ISETP.NE.AND P1, PT, R10, 0x9, PT ;  /* 0x000000090a00780c */ /* 0x000fc80003f25270 */
[----:B------:R-:W-:Y:S02]  /*10410*/  SEL R0, RZ, 0x1, P1 ;  /* 0x00000001ff007807 */ /* 0x000fe40000800000 */
[----:B------:R-:W-:Y:S02]  /*10420*/  SEL R10, R10, RZ, P1 ;  /* 0x000000ff0a0a7207 */ /* 0x000fe40000800000 */
[----:B------:R-:W-:-:S03]  /*10430*/  LOP3.LUT R9, R9, R0, RZ, 0x3c, !PT ;  /* 0x0000000009097212 */ /* 0x000fc600078e3cff */
[----:B------:R-:W-:Y:S01]  /*10440*/  IMAD R7, R10, 0x8, R3 ;  /* 0x000000080a077824 */ /* 0x000fe200078e0203 */
[----:B------:R-:W-:Y:S01]  /*10450*/  SHF.L.U32 R4, R9, 0x1f, RZ ;  /* 0x0000001f09047819 */ /* 0x000fe200000006ff */
[----:B0-----:R-:W-:Y:S06]  /*10460*/  @!P0 BRA `(.L_x_320) ;  /* 0x0000000400a08947 */ /* 0x001fec0003800000 */
.L_x_336:
[----:B------:R-:W1:Y:S01]  /*10470*/  SYNCS.PHASECHK.TRANS64.TRYWAIT P0, [R7+URZ], R4 ;  /* 0x00000004070075a7 */ /* 0x000e62000800017f */
[----:B------:R-:W-:-:S05]  /*10480*/  VIADD R0, R10, 0x1 ;  /* 0x000000010a007836 */ /* 0x000fca0000000000 */
[----:B------:R-:W-:-:S04]  /*10490*/  ISETP.NE.AND P1, PT, R0, 0x9, PT ;  /* 0x000000090000780c */ /* 0x000fc80003f25270 */
[----:B0-----:R-:W-:Y:S02]  /*104a0*/  SEL R2, RZ, 0x1, P1 ;  /* 0x00000001ff027807 */ /* 0x001fe40000800000 */
[----:B------:R-:W-:Y:S02]  /*104b0*/  SEL R0, R0, RZ, P1 ;  /* 0x000000ff00007207 */ /* 0x000fe40000800000 */
[----:B------:R-:W-:-:S03]  /*104c0*/  LOP3.LUT R9, R9, R2, RZ, 0x3c, !PT ;  /* 0x0000000209097212 */ /* 0x000fc600078e3cff */
[----:B------:R-:W-:Y:S01]  /*104d0*/  IMAD R6, R0, 0x8, R3 ;  /* 0x0000000800067824 */ /* 0x000fe200078e0203 */
[----:B------:R-:W-:Y:S01]  /*104e0*/  SHF.L.U32 R5, R9, 0x1f, RZ ;  /* 0x0000001f09057819 */ /* 0x000fe200000006ff */
[----:B-1----:R-:W-:Y:S06]  /*104f0*/  @!P0 BRA `(.L_x_321) ;  /* 0x0000000400908947 */ /* 0x002fec0003800000 */
.L_x_337:
[----:B------:R-:W1:Y:S01]  /*10500*/  SYNCS.PHASECHK.TRANS64.TRYWAIT P0, [R6+URZ], R5 ;  /* 0x00000005060075a7 */ /* 0x000e62000800017f */
[----:B------:R-:W-:-:S05]  /*10510*/  VIADD R0, R0, 0x1 ;  /* 0x0000000100007836 */ /* 0x000fca0000000000 */
[----:B------:R-:W-:-:S04]  /*10520*/  ISETP.NE.AND P1, PT, R0, 0x9, PT ;  /* 0x000000090000780c */ /* 0x000fc80003f25270 */
[----:B------:R-:W-:Y:S02]  /*10530*/  SEL R2, RZ, 0x1, P1 ;  /* 0x00000001ff027807 */ /* 0x000fe40000800000 */
[----:B------:R-:W-:Y:S02]  /*10540*/  SEL R0, R0, RZ, P1 ;  /* 0x000000ff00007207 */ /* 0x000fe40000800000 */
[----:B------:R-:W-:-:S03]  /*10550*/  LOP3.LUT R9, R9, R2, RZ, 0x3c, !PT ;  /* 0x0000000209097212 */ /* 0x000fc600078e3cff */
[----:B0-----:R-:W-:Y:S01]  /*10560*/  IMAD R7, R0, 0x8, R3 ;  /* 0x0000000800077824 */ /* 0x001fe200078e0203 */
[----:B------:R-:W-:Y:S01]  /*10570*/  SHF.L.U32 R4, R9, 0x1f, RZ ;  /* 0x0000001f09047819 */ /* 0x000fe200000006ff */
[----:B-1----:R-:W-:Y:S06]  /*10580*/  @!P0 BRA `(.L_x_322) ;  /* 0x0000000400808947 */ /* 0x002fec0003800000 */
.L_x_338:
        /* <DEDUP_REMOVED lines=9> */
.L_x_339:
        /* <DEDUP_REMOVED lines=9> */
.L_x_340:
        /* <DEDUP_REMOVED lines=9> */
.L_x_341:
        /* <DEDUP_REMOVED lines=9> */
.L_x_342:
[----:B------:R-:W1:Y:S01]  /*107d0*/  SYNCS.PHASECHK.TRANS64.TRYWAIT P0, [R7+URZ], R4 ;  /* 0x00000004070075a7 */ /* 0x000e62000800017f */
[----:B------:R-:W-:-:S05]  /*107e0*/  VIADD R0, R0, 0x1 ;  /* 0x0000000100007836 */ /* 0x000fca0000000000 */
[----:B------:R-:W-:-:S04]  /*107f0*/  ISETP.NE.AND P1, PT, R0, 0x9, PT ;  /* 0x000000090000780c */ /* 0x000fc80003f25270 */
[----:B------:R-:W-:Y:S02]  /*10800*/  SEL R2, RZ, 0x1, P1 ;  /* 0x00000001ff027807 */ /* 0x000fe40000800000 */
[----:B------:R-:W-:Y:S02]  /*10810*/  SEL R0, R0, RZ, P1 ;  /* 0x000000ff00007207 */ /* 0x000fe40000800000 */
[----:B------:R-:W-:Y:S01]  /*10820*/  LOP3.LUT R2, R9, R2, RZ, 0x3c, !PT ;  /* 0x0000000209027212 */ /* 0x000fe200078e3cff */
[----:B-1----:R-:W-:Y:S06]  /*10830*/  @!P0 BRA `(.L_x_327) ;  /* 0x0000000400388947 */ /* 0x002fec0003800000 */
.L_x_343:
[----:B------:R-:W-:Y:S01]  /*10840*/  IMAD R3, R0, 0x8, R3 ;  /* 0x0000000800037824 */ /* 0x000fe200078e0203 */
[----:B------:R-:W-:-:S07]  /*10850*/  SHF.L.U32 R0, R2, 0x1f, RZ ;  /* 0x0000001f02007819 */ /* 0x000fce00000006ff */
.L_x_328:
[----:B--2---:R2:W3:Y:S02]  /*10860*/  SYNCS.PHASECHK.TRANS64.TRYWAIT P0, [R3+URZ], R0 ;  /* 0x00000000030075a7 */ /* 0x0044e4000800017f */
[----:B---3--:R-:W-:Y:S05]  /*10870*/  @!P0 NANOSLEEP.SYNCS 0x989680 ;  /* 0x009896800000895d */ /* 0x008fea0003900000 */
[----:B------:R-:W3:Y:S02]  /*10880*/  @!P0 SYNCS.PHASECHK.TRANS64 P0, [R3+URZ], R0 ;  /* 0x00000000030085a7 */ /* 0x000ee4000800007f */
[----:B---3--:R-:W-:Y:S05]  /*10890*/  @!P0 BRA `(.L_x_328) ;  /* 0xfffffffc00f08947 */ /* 0x008fea000383ffff */
.L_x_318:
[----:B------:R-:W-:Y:S05]  /*108a0*/  BSYNC B0 ;  /* 0x0000000000007941 */ /* 0x000fea0003800000 */
.L_x_317:
[----:B------:R-:W-:Y:S05]  /*108b0*/  EXIT ;  /* 0x000000000000794d */ /* 0x000fea0003800000 */
.L_x_22:
[----:B-1----:R-:W-:-:S04]  /*108c0*/  IMAD.U32 R3, RZ, RZ, UR6 ;  /* 0x00000006ff037e24 */ /* 0x002fc8000f8e00ff */
[----:B------:R1:W2:Y:S03]  /*108d0*/  SYNCS.PHASECHK.TRANS64.TRYWAIT P0, [R3+URZ], R0 ;  /* 0x00000000030075a7 */ /* 0x0002a6000800017f */
[----:B--2---:R-:W-:Y:S05]  /*108e0*/  @!P0 NANOSLEEP.SYNCS 0x989680 ;  /* 0x009896800000895d */ /* 0x004fea0003900000 */
[----:B------:R-:W2:Y:S02]  /*108f0*/  @!P0 SYNCS.PHASECHK.TRANS64 P0, [R3+URZ], R0 ;  /* 0x00000000030085a7 */ /* 0x000ea4000800007f */
[----:B--2---:R-:W-:Y:S05]  /*10900*/  @!P0 BRA `(.L_x_22) ;  /* 0xfffffffc00ec8947 */ /* 0x004fea000383ffff */
[----:B------:R-:W-:Y:S05]  /*10910*/  BRA `(.L_x_21) ;  /* 0xffffff1400787947 */ /* 0x000fea000383ffff */
.L_x_28:
[----:B-----5:R1:W-:Y:S02]  /*10920*/  STL [R1+0x90], R0 ;  /* 0x0000900001007387 */ /* 0x0203e40000100800 */
[----:B-1----:R-:W-:-:S04]  /*10930*/  IMAD.U32 R0, RZ, RZ, UR16 ;  /* 0x00000010ff007e24 */ /* 0x002fc8000f8e00ff */
[----:B------:R1:W2:Y:S03]  /*10940*/  SYNCS.PHASECHK.TRANS64.TRYWAIT P0, [R0+URZ], R229 ;  /* 0x000000e5000075a7 */ /* 0x0002a6000800017f */
[----:B--2---:R-:W-:Y:S05]  /*10950*/  @!P0 NANOSLEEP.SYNCS 0x989680 ;  /* 0x009896800000895d */ /* 0x004fea0003900000 */
[----:B------:R1:W2:Y:S02]  /*10960*/  @!P0 SYNCS.PHASECHK.TRANS64 P0, [R0+URZ], R229 ;  /* 0x000000e5000085a7 */ /* 0x0002a4000800007f */
[----:B-1----:R1:W5:Y:S02]  /*10970*/  LDL.LU R0, [R1+0x90] ;  /* 0x0000900001007983 */ /* 0x0023640000300800 */
[----:B-12---:R-:W-:Y:S05]  /*10980*/  @!P0 BRA `(.L_x_28) ;  /* 0xfffffffc00e48947 */ /* 0x006fea000383ffff */
[----:B------:R-:W-:Y:S05]  /*10990*/  BRA `(.L_x_27) ;  /* 0xffffff28000c7947 */ /* 0x000fea000383ffff */
.L_x_305:
[----:B------:R-:W-:Y:S01]  /*109a0*/  BSSY B1, `(.L_x_329) ;  /* 0x0000006000017945 */ /* 0x000fe20003800000 */
[----:B------:R-:W-:-:S07]  /*109b0*/  IMAD.MOV.U32 R2, RZ, RZ, -0x1 ;  /* 0xffffffffff027424 */ /* 0x000fce00078e00ff */
[----:B------:R-:W-:Y:S05]  /*109c0*/  WARPSYNC.COLLECTIVE R2, `(.L_x_330) ;  /* 0x00000000020c7348 */ /* 0x000fea0003c00000 */
[----:B------:R-:W-:Y:S02]  /*109d0*/  ELECT P0, UR62, PT ;  /* 0x00000000003e782f */ /* 0x000fe40003800000 */
[----:B------:R-:W-:Y:S01]  /*109e0*/  MOV R2, UR62 ;  /* 0x0000003e00027c02 */ /* 0x000fe20008000f00 */
[----:B------:R-:W-:Y:S10]  /*109f0*/  ENDCOLLECTIVE ;  /* 0x000000000000791b */ /* 0x000ff40003800000 */
.L_x_330:
[----:B------:R-:W-:Y:S05]  /*10a00*/  BSYNC B1 ;  /* 0x0000000000017941 */ /* 0x000fea0003800000 */
.L_x_329:
[----:B------:R-:W-:Y:S05]  /*10a10*/  BRA `(.L_x_331) ;  /* 0xffffffec005c7947 */ /* 0x000fea000383ffff */
.L_x_308:
[----:B0-----:R0:W2:Y:S02]  /*10a20*/  SYNCS.PHASECHK.TRANS64.TRYWAIT P0, [R13+URZ+0x48], R4 ;  /* 0x000048040d0075a7 */ /* 0x0010a4000800017f */
[----:B--2---:R-:W-:Y:S05]  /*10a30*/  @!P0 NANOSLEEP.SYNCS 0x989680 ;  /* 0x009896800000895d */ /* 0x004fea0003900000 */
[----:B------:R-:W2:Y:S02]  /*10a40*/  @!P0 SYNCS.PHASECHK.TRANS64 P0, [R13+URZ+0x48], R4 ;  /* 0x000048040d0085a7 */ /* 0x000ea4000800007f */
[----:B--2---:R-:W-:Y:S05]  /*10a50*/  @!P0 BRA `(.L_x_308) ;  /* 0xfffffffc00f08947 */ /* 0x004fea000383ffff */
[----:B------:R-:W-:Y:S05]  /*10a60*/  BRA `(.L_x_332) ;  /* 0xffffffec00987947 */ /* 0x000fea000383ffff */
.L_x_316:
[----:B------:R-:W-:Y:S01]  /*10a70*/  BSSY B0, `(.L_x_333) ;  /* 0x0000006000007945 */ /* 0x000fe20003800000 */
[----:B------:R-:W-:-:S07]  /*10a80*/  IMAD.MOV.U32 R2, RZ, RZ, -0x1 ;  /* 0xffffffffff027424 */ /* 0x000fce00078e00ff */
[----:B------:R-:W-:Y:S05]  /*10a90*/  WARPSYNC.COLLECTIVE R2, `(.L_x_334) ;  /* 0x00000000020c7348 */ /* 0x000fea0003c00000 */
[----:B------:R-:W-:Y:S02]  /*10aa0*/  ELECT P0, UR62, PT ;  /* 0x00000000003e782f */ /* 0x000fe40003800000 */
[----:B------:R-:W-:Y:S01]  /*10ab0*/  MOV R2, UR62 ;  /* 0x0000003e00027c02 */ /* 0x000fe20008000f00 */
[----:B------:R-:W-:Y:S10]  /*10ac0*/  ENDCOLLECTIVE ;  /* 0x000000000000791b */ /* 0x000ff40003800000 */
.L_x_334:
[----:B------:R-:W-:Y:S05]  /*10ad0*/  BSYNC B0 ;  /* 0x0000000000007941 */ /* 0x000fea0003800000 */
.L_x_333:
[----:B------:R-:W-:Y:S05]  /*10ae0*/  BRA `(.L_x_335) ;  /* 0xfffffff800087947 */ /* 0x000fea000383ffff */
.L_x_320:
[----:B0-----:R0:W1:Y:S02]  /*10af0*/  SYNCS.PHASECHK.TRANS64.TRYWAIT P0, [R5+URZ], R2 ;  /* 0x00000002050075a7 */ /* 0x001064000800017f */
[----:B-1----:R-:W-:Y:S05]  /*10b00*/  @!P0 NANOSLEEP.SYNCS 0x989680 ;  /* 0x009896800000895d */ /* 0x002fea0003900000 */
[----:B------:R-:W1:Y:S02]  /*10b10*/  @!P0 SYNCS.PHASECHK.TRANS64 P0, [R5+URZ], R2 ;  /* 0x00000002050085a7 */ /* 0x000e64000800007f */
[----:B-1----:R-:W-:Y:S05]  /*10b20*/  @!P0 BRA `(.L_x_320) ;  /* 0xfffffffc00f08947 */ /* 0x002fea000383ffff */
[----:B------:R-:W-:Y:S05]  /*10b30*/  BRA `(.L_x_336) ;  /* 0xfffffff8004c7947 */ /* 0x000fea000383ffff */
.L_x_321:
[----:B0-----:R0:W1:Y:S02]  /*10b40*/  SYNCS.PHASECHK.TRANS64.TRYWAIT P0, [R7+URZ], R4 ;  /* 0x00000004070075a7 */ /* 0x001064000800017f */
[----:B-1----:R-:W-:Y:S05]  /*10b50*/  @!P0 NANOSLEEP.SYNCS 0x989680 ;  /* 0x009896800000895d */ /* 0x002fea0003900000 */
[----:B------:R-:W1:Y:S02]  /*10b60*/  @!P0 SYNCS.PHASECHK.TRANS64 P0, [R7+URZ], R4 ;  /* 0x00000004070085a7 */ /* 0x000e64000800007f */
[----:B-1----:R-:W-:Y:S05]  /*10b70*/  @!P0 BRA `(.L_x_321) ;  /* 0xfffffffc00f08947 */ /* 0x002fea000383ffff */
[----:B------:R-:W-:Y:S05]  /*10b80*/  BRA `(.L_x_337) ;  /* 0xfffffff8005c7947 */ /* 0x000fea000383ffff */
.L_x_322:
[----:B0-----:R0:W1:Y:S02]  /*10b90*/  SYNCS.PHASECHK.TRANS64.TRYWAIT P0, [R6+URZ], R5 ;  /* 0x00000005060075a7 */ /* 0x001064000800017f */
[----:B-1----:R-:W-:Y:S05]  /*10ba0*/  @!P0 NANOSLEEP.SYNCS 0x989680 ;  /* 0x009896800000895d */ /* 0x002fea0003900000 */
[----:B------:R-:W1:Y:S02]  /*10bb0*/  @!P0 SYNCS.PHASECHK.TRANS64 P0, [R6+URZ], R5 ;  /* 0x00000005060085a7 */ /* 0x000e64000800007f */
[----:B-1----:R-:W-:Y:S05]  /*10bc0*/  @!P0 BRA `(.L_x_322) ;  /* 0xfffffffc00f08947 */ /* 0x002fea000383ffff */
[----:B------:R-:W-:Y:S05]  /*10bd0*/  BRA `(.L_x_338) ;  /* 0xfffffff8006c7947 */ /* 0x000fea000383ffff */
.L_x_323:
[----:B0-----:R0:W1:Y:S02]  /*10be0*/  SYNCS.PHASECHK.TRANS64.TRYWAIT P0, [R7+URZ], R4 ;  /* 0x00000004070075a7 */ /* 0x001064000800017f */
[----:B-1----:R-:W-:Y:S05]  /*10bf0*/  @!P0 NANOSLEEP.SYNCS 0x989680 ;  /* 0x009896800000895d */ /* 0x002fea0003900000 */
[----:B------:R-:W1:Y:S02]  /*10c00*/  @!P0 SYNCS.PHASECHK.TRANS64 P0, [R7+URZ], R4 ;  /* 0x00000004070085a7 */ /* 0x000e64000800007f */
[----:B-1----:R-:W-:Y:S05]  /*10c10*/  @!P0 BRA `(.L_x_323) ;  /* 0xfffffffc00f08947 */ /* 0x002fea000383ffff */
[----:B------:R-:W-:Y:S05]  /*10c20*/  BRA `(.L_x_339) ;  /* 0xfffffff8007c7947 */ /* 0x000fea000383ffff */
.L_x_324:
[----:B0-----:R0:W1:Y:S02]  /*10c30*/  SYNCS.PHASECHK.TRANS64.TRYWAIT P0, [R6+URZ], R5 ;  /* 0x00000005060075a7 */ /* 0x001064000800017f */
[----:B-1----:R-:W-:Y:S05]  /*10c40*/  @!P0 NANOSLEEP.SYNCS 0x989680 ;  /* 0x009896800000895d */ /* 0x002fea0003900000 */
[----:B------:R-:W1:Y:S02]  /*10c50*/  @!P0 SYNCS.PHASECHK.TRANS64 P0, [R6+URZ], R5 ;  /* 0x00000005060085a7 */ /* 0x000e64000800007f */
[----:B-1----:R-:W-:Y:S05]  /*10c60*/  @!P0 BRA `(.L_x_324) ;  /* 0xfffffffc00f08947 */ /* 0x002fea000383ffff */
[----:B------:R-:W-:Y:S05]  /*10c70*/  BRA `(.L_x_340) ;  /* 0xfffffff8008c7947 */ /* 0x000fea000383ffff */
.L_x_325:
[----:B0-----:R0:W1:Y:S02]  /*10c80*/  SYNCS.PHASECHK.TRANS64.TRYWAIT P0, [R7+URZ], R4 ;  /* 0x00000004070075a7 */ /* 0x001064000800017f */
[----:B-1----:R-:W-:Y:S05]  /*10c90*/  @!P0 NANOSLEEP.SYNCS 0x989680 ;  /* 0x009896800000895d */ /* 0x002fea0003900000 */
[----:B------:R-:W1:Y:S02]  /*10ca0*/  @!P0 SYNCS.PHASECHK.TRANS64 P0, [R7+URZ], R4 ;  /* 0x00000004070085a7 */ /* 0x000e64000800007f */
[----:B-1----:R-:W-:Y:S05]  /*10cb0*/  @!P0 BRA `(.L_x_325) ;  /* 0xfffffffc00f08947 */ /* 0x002fea000383ffff */
[----:B------:R-:W-:Y:S05]  /*10cc0*/  BRA `(.L_x_341) ;  /* 0xfffffff8009c7947 */ /* 0x000fea000383ffff */
.L_x_326:
[----:B0-----:R0:W1:Y:S02]  /*10cd0*/  SYNCS.PHASECHK.TRANS64.TRYWAIT P0, [R6+URZ], R5 ;  /* 0x00000005060075a7 */ /* 0x001064000800017f */
[----:B-1----:R-:W-:Y:S05]  /*10ce0*/  @!P0 NANOSLEEP.SYNCS 0x989680 ;  /* 0x009896800000895d */ /* 0x002fea0003900000 */
[----:B------:R-:W1:Y:S02]  /*10cf0*/  @!P0 SYNCS.PHASECHK.TRANS64 P0, [R6+URZ], R5 ;  /* 0x00000005060085a7 */ /* 0x000e64000800007f */
[----:B-1----:R-:W-:Y:S05]  /*10d00*/  @!P0 BRA `(.L_x_326) ;  /* 0xfffffffc00f08947 */ /* 0x002fea000383ffff */
[----:B------:R-:W-:Y:S05]  /*10d10*/  BRA `(.L_x_342) ;  /* 0xfffffff800ac7947 */ /* 0x000fea000383ffff */
.L_x_327:
[----:B-1----:R1:W2:Y:S02]  /*10d20*/  SYNCS.PHASECHK.TRANS64.TRYWAIT P0, [R7+URZ], R4 ;  /* 0x00000004070075a7 */ /* 0x0022a4000800017f */
[----:B--2---:R-:W-:Y:S05]  /*10d30*/  @!P0 NANOSLEEP.SYNCS 0x989680 ;  /* 0x009896800000895d */ /* 0x004fea0003900000 */
[----:B------:R-:W2:Y:S02]  /*10d40*/  @!P0 SYNCS.PHASECHK.TRANS64 P0, [R7+URZ], R4 ;  /* 0x00000004070085a7 */ /* 0x000ea4000800007f */
[----:B--2---:R-:W-:Y:S05]  /*10d50*/  @!P0 BRA `(.L_x_327) ;  /* 0xfffffffc00f08947 */ /* 0x004fea000383ffff */
[----:B------:R-:W-:Y:S05]  /*10d60*/  BRA `(.L_x_343) ;  /* 0xfffffff800b47947 */ /* 0x000fea000383ffff */
.L_x_344:
[----:B------:R-:W-:-:S00]  /*10d70*/  BRA `(.L_x_344) ;  /* 0xfffffffc00fc7947 */ /* 0x000fc0000383ffff */
[----:B------:R-:W-:-:S00]  /*10d80*/  NOP ;  /* 0x0000000000007918 */ /* 0x000fc00000000000 */
[----:B------:R-:W-:-:S00]  /*10d90*/  NOP ;  /* 0x0000000000007918 */ /* 0x000fc00000000000 */
[----:B------:R-:W-:-:S00]  /*10da0*/  NOP ;  /* 0x0000000000007918 */ /* 0x000fc00000000000 */
[----:B------:R-:W-:-:S00]  /*10db0*/  NOP ;  /* 0x0000000000007918 */ /* 0x000fc00000000000 */
[----:B------:R-:W-:-:S00]  /*10dc0*/  NOP ;  /* 0x0000000000007918 */ /* 0x000fc00000000000 */
[----:B------:R-:W-:-:S00]  /*10dd0*/  NOP ;  /* 0x0000000000007918 */ /* 0x000fc00000000000 */
[----:B------:R-:W-:-:S00]  /*10de0*/  NOP ;  /* 0x0000000000007918 */ /* 0x000fc00000000000 */
[----:B------:R-:W-:-:S00]  /*10df0*/  NOP ;  /* 0x0000000000007918 */ /* 0x000fc00000000000 */
.L_x_345:


//--------------------- .nv.shared._ZN7cutlass13device_kernelINS_4gemm6kernel13GemmUniversalIN4cute5tupleIJiiiiEEENS1_10collective13CollectiveMmaINS1_37MainloopSm90TmaGmmaWarpSpecializedFP8ILi9ENS5_IJNS4_1CILi8EEENSA_ILi1EEESC_EEENS1_35KernelTmaWarpSpecializedCooperativeEEENS5_IJNSA_ILi256EEENSA_ILi128EEENSA_ILi64EEEEEENS_12float_e4m3_tENS5_IJlSC_lEEESK_SL_NS4_8TiledMMAINS4_8MMA_AtomIJNS4_4SM904GMMA31MMA_64x128x32_F32E4M3E4M3_SS_TNILNSP_7ScaleInE1ELSR_1EEEEEENS4_6LayoutINS5_IJNSA_ILi2EEESC_SC_EEENS5_IJSC_NSA_ILi0EEESX_EEEEENS5_IJNS4_10UnderscoreES10_S10_EEEEENS4_13SM90_TMA_LOADENS4_14ComposedLayoutINS4_7SwizzleILi2ELi4ELi3EEENS4_18smem_ptr_flag_bitsILi8EEENSU_INS5_IJSB_SI_EEENS5_IJSI_SC_EEEEEEEvNS4_8identityENS4_23SM90_TMA_LOAD_MULTICASTES1C_vS1D_EENS_8epilogue10collective6detail29Sm90TmaWarpSpecializedAdapterINS1H_15DefaultEpilogueISK_SL_SL_NS1G_6thread17LinearCombinationISK_Li1EffLNS1L_9ScaleType4KindE0ELNS_15FloatRoundStyleE2ESK_EENS1_15EpilogueDefaultEEEEEvvEEEEvNT_6ParamsE --------------------------
	.section	.nv.shared._ZN7cutlass13device_kernelINS_4gemm6kernel13GemmUniversalIN4cute5tupleIJiiiiEEENS1_10collective13CollectiveMmaINS1_37MainloopSm90TmaGmmaWarpSpecializedFP8ILi9ENS5_IJNS4_1CILi8EEENSA_ILi1EEESC_EEENS1_35KernelTmaWarpSpecializedCooperativeEEENS5_IJNSA_ILi256EEENSA_ILi128EEENSA_ILi64EEEEEENS_12float_e4m3_tENS5_IJlSC_lEEESK_SL_NS4_8TiledMMAINS4_8MMA_AtomIJNS4_4SM904GMMA31MMA_64x128x32_F32E4M3E4M3_SS_TNILNSP_7ScaleInE1ELSR_1EEEEEENS4_6LayoutINS5_IJNSA_ILi2EEESC_SC_EEENS5_IJSC_NSA_ILi0EEESX_EEEEENS5_IJNS4_10UnderscoreES10_S10_EEEEENS4_13SM90_TMA_LOADENS4_14ComposedLayoutINS4_7SwizzleILi2ELi4ELi3EEENS4_18smem_ptr_flag_bitsILi8EEENSU_INS5_IJSB_SI_EEENS5_IJSI_SC_EEEEEEEvNS4_8identityENS4_23SM90_TMA_LOAD_MULTICASTES1C_vS1D_EENS_8epilogue10collective6detail29Sm90TmaWarpSpecializedAdapterINS1H_15DefaultEpilogueISK_SL_SL_NS1G_6thread17LinearCombinationISK_Li1EffLNS1L_9ScaleType4KindE0ELNS_15FloatRoundStyleE2ESK_EENS1_15EpilogueDefaultEEEEEvvEEEEvNT_6ParamsE,"aw",@nobits
	.sectionflags	@""
	.align	16
	.zero		1024


//--------------------- .nv.shared.reserved.0     --------------------------
	.section	.nv.shared.reserved.0,"aw",@nobits
	.weak		__nv_reservedSMEM_offset_0_alias
	.size		__nv_reservedSMEM_offset_0_alias, 0, 0
	.other		__nv_reservedSMEM_offset_0_alias,@"STO_CUDA_RESERVED_SHARED STV_DEFAULT"
__nv_reservedSMEM_offset_0_alias:
	.zero		0


//--------------------- .nv.global                --------------------------
	.section	.nv.global,"aw",@nobits
.nv.global:
	.type		_ZN40_INTERNAL_62dfd5d0_4_k_cu_22f5c343_170424cute1_E,@object
	.size		_ZN40_INTERNAL_62dfd5d0_4_k_cu_22f5c343_170424cute1_E,(_ZN40_INTERNAL_62dfd5d0_4_k_cu_22f5c343_170424cuda3std3__45__cpo6cbeginE - _ZN40_INTERNAL_62dfd5d0_4_k_cu_22f5c343_170424cute1_E)
_ZN40_INTERNAL_62dfd5d0_4_k_cu_22f5c343_170424cute1_E:
	.zero		1
	.type		_ZN40_INTERNAL_62dfd5d0_4_k_cu_22f5c343_170424cuda3std3__45__cpo6cbeginE,@object
	.size		_ZN40_INTERNAL_62dfd5d0_4_k_cu_22f5c343_170424cuda3std3__45__cpo6cbeginE,(_ZN40_INTERNAL_62dfd5d0_4_k_cu_22f5c343_170424cuda3std3__48in_placeE - _ZN40_INTERNAL_62dfd5d0_4_k_cu_22f5c343_170424cuda3std3__45__cpo6cbeginE)
_ZN40_INTERNAL_62dfd5d0_4_k_cu_22f5c343_170424cuda3std3__45__cpo6cbeginE:
	.zero		1
	.type		_ZN40_INTERNAL_62dfd5d0_4_k_cu_22f5c343_170424cuda3std3__48in_placeE,@object
	.size		_ZN40_INTERNAL_62dfd5d0_4_k_cu_22f5c343_170424cuda3std3__48in_placeE,(_ZN40_INTERNAL_62dfd5d0_4_k_cu_22f5c343_170424cuda3std6ranges3__45__cpo9iter_moveE - _ZN40_INTERNAL_62dfd5d0_4_k_cu_22f5c343_170424cuda3std3__48in_placeE)
_ZN40_INTERNAL_62dfd5d0_4_k_cu_22f5c343_170424cuda3std3__48in_placeE:
	.zero		1
	.type		_ZN40_INTERNAL_62dfd5d0_4_k_cu_22f5c343_170424cuda3std6ranges3__45__cpo9iter_moveE,@object
	.size		_ZN40_INTERNAL_62dfd5d0_4_k_cu_22f5c343_170424cuda3std6ranges3__45__cpo9iter_moveE,(_ZN40_INTERNAL_62dfd5d0_4_k_cu_22f5c343_170424cuda3std3__45__cpo5beginE - _ZN40_INTERNAL_62dfd5d0_4_k_cu_22f5c343_170424cuda3std6ranges3__45__cpo9iter_moveE)
_ZN40_INTERNAL_62dfd5d0_4_k_cu_22f5c343_170424cuda3std6ranges3__45__cpo9iter_moveE:
	.zero		1
	.type		_ZN40_INTERNAL_62dfd5d0_4_k_cu_22f5c343_170424cuda3std3__45__cpo5beginE,@object
	.size		_ZN40_INTERNAL_62dfd5d0_4_k_cu_22f5c343_170424cuda3std3__45__cpo5beginE,(_ZN40_INTERNAL_62dfd5d0_4_k_cu_22f5c343_170424cuda3std3__442_GLOBAL__N__62dfd5d0_4_k_cu_22f5c343_170426ignoreE - _ZN40_INTERNAL_62dfd5d0_4_k_cu_22f5c343_170424cuda3std3__45__cpo5beginE)
_ZN40_INTERNAL_62dfd5d0_4_k_cu_22f5c343_170424cuda3std3__45__cpo5beginE:
	.zero		1
	.type		_ZN40_INTERNAL_62dfd5d0_4_k_cu_22f5c343_170424cuda3std3__442_GLOBAL__N__62dfd5d0_4_k_cu_22f5c343_170426ignoreE,@object
	.size		_ZN40_INTERNAL_62dfd5d0_4_k_cu_22f5c343_170424cuda3std3__442_GLOBAL__N__62dfd5d0_4_k_cu_22f5c343_170426ignoreE,(_ZN40_INTERNAL_62dfd5d0_4_k_cu_22f5c343_170424cute7productE - _ZN40_INTERNAL_62dfd5d0_4_k_cu_22f5c343_170424cuda3std3__442_GLOBAL__N__62dfd5d0_4_k_cu_22f5c343_170426ignoreE)
_ZN40_INTERNAL_62dfd5d0_4_k_cu_22f5c343_170424cuda3std3__442_GLOBAL__N__62dfd5d0_4_k_cu_22f5c343_170426ignoreE:
	.zero		1
	.type		_ZN40_INTERNAL_62dfd5d0_4_k_cu_22f5c343_170424cute7productE,@object
	.size		_ZN40_INTERNAL_62dfd5d0_4_k_cu_22f5c343_170424cute7productE,(_ZN40_INTERNAL_62dfd5d0_4_k_cu_22f5c343_170424cuda3std3__45__cpo3endE - _ZN40_INTERNAL_62dfd5d0_4_k_cu_22f5c343_170424cute7productE)
_ZN40_INTERNAL_62dfd5d0_4_k_cu_22f5c343_170424cute7productE:
	.zero		1
	.type		_ZN40_INTERNAL_62dfd5d0_4_k_cu_22f5c343_170424cuda3std3__45__cpo3endE,@object
	.size		_ZN40_INTERNAL_62dfd5d0_4_k_cu_22f5c343_170424cuda3std3__45__cpo3endE,(_ZN40_INTERNAL_62dfd5d0_4_k_cu_22f5c343_170424cuda3std3__419piecewise_constructE - _ZN40_INTERNAL_62dfd5d0_4_k_cu_22f5c343_170424cuda3std3__45__cpo3endE)
_ZN40_INTERNAL_62dfd5d0_4_k_cu_22f5c343_170424cuda3std3__45__cpo3endE:
	.zero		1
	.type		_ZN40_INTERNAL_62dfd5d0_4_k_cu_22f5c343_170424cuda3std3__419piecewise_constructE,@object
	.size		_ZN40_INTERNAL_62dfd5d0_4_k_cu_22f5c343_170424cuda3std3__419piecewise_constructE,(_ZN40_INTERNAL_62dfd5d0_4_k_cu_22f5c343_170424cuda3std3__45__cpo4cendE - _ZN40_INTERNAL_62dfd5d0_4_k_cu_22f5c343_170424cuda3std3__419piecewise_constructE)
_ZN40_INTERNAL_62dfd5d0_4_k_cu_22f5c343_170424cuda3std3__419piecewise_constructE:
	.zero		1
	.type		_ZN40_INTERNAL_62dfd5d0_4_k_cu_22f5c343_170424cuda3std3__45__cpo4cendE,@object
	.size		_ZN40_INTERNAL_62dfd5d0_4_k_cu_22f5c343_170424cuda3std3__45__cpo4cendE,(_ZN40_INTERNAL_62dfd5d0_4_k_cu_22f5c343_170424cuda3std6ranges3__45__cpo4swapE - _ZN40_INTERNAL_62dfd5d0_4_k_cu_22f5c343_170424cuda3std3__45__cpo4cendE)
_ZN40_INTERNAL_62dfd5d0_4_k_cu_22f5c343_170424cuda3std3__45__cpo4cendE:
	.zero		1
	.type		_ZN40_INTERNAL_62dfd5d0_4_k_cu_22f5c343_170424cuda3std6ranges3__45__cpo4swapE,@object
	.size		_ZN40_INTERNAL_62dfd5d0_4_k_cu_22f5c343_170424cuda3std6ranges3__45__cpo4swapE,(.L_7 - _ZN40_INTERNAL_62dfd5d0_4_k_cu_22f5c343_170424cuda3std6ranges3__45__cpo4swapE)
_ZN40_INTERNAL_62dfd5d0_4_k_cu_22f5c343_170424cuda3std6ranges3__45__cpo4swapE:
	.zero		1
.L_7:


//--------------------- .nv.constant0._ZN7cutlass13device_kernelINS_4gemm6kernel13GemmUniversalIN4cute5tupleIJiiiiEEENS1_10collective13CollectiveMmaINS1_37MainloopSm90TmaGmmaWarpSpecializedFP8ILi9ENS5_IJNS4_1CILi8EEENSA_ILi1EEESC_EEENS1_35KernelTmaWarpSpecializedCooperativeEEENS5_IJNSA_ILi256EEENSA_ILi128EEENSA_ILi64EEEEEENS_12float_e4m3_tENS5_IJlSC_lEEESK_SL_NS4_8TiledMMAINS4_8MMA_AtomIJNS4_4SM904GMMA31MMA_64x128x32_F32E4M3E4M3_SS_TNILNSP_7ScaleInE1ELSR_1EEEEEENS4_6LayoutINS5_IJNSA_ILi2EEESC_SC_EEENS5_IJSC_NSA_ILi0EEESX_EEEEENS5_IJNS4_10UnderscoreES10_S10_EEEEENS4_13SM90_TMA_LOADENS4_14ComposedLayoutINS4_7SwizzleILi2ELi4ELi3EEENS4_18smem_ptr_flag_bitsILi8EEENSU_INS5_IJSB_SI_EEENS5_IJSI_SC_EEEEEEEvNS4_8identityENS4_23SM90_TMA_LOAD_MULTICASTES1C_vS1D_EENS_8epilogue10collective6detail29Sm90TmaWarpSpecializedAdapterINS1H_15DefaultEpilogueISK_SL_SL_NS1G_6thread17LinearCombinationISK_Li1EffLNS1L_9ScaleType4KindE0ELNS_15FloatRoundStyleE2ESK_EENS1_15EpilogueDefaultEEEEEvvEEEEvNT_6ParamsE --------------------------
	.section	.nv.constant0._ZN7cutlass13device_kernelINS_4gemm6kernel13GemmUniversalIN4cute5tupleIJiiiiEEENS1_10collective13CollectiveMmaINS1_37MainloopSm90TmaGmmaWarpSpecializedFP8ILi9ENS5_IJNS4_1CILi8EEENSA_ILi1EEESC_EEENS1_35KernelTmaWarpSpecializedCooperativeEEENS5_IJNSA_ILi256EEENSA_ILi128EEENSA_ILi64EEEEEENS_12float_e4m3_tENS5_IJlSC_lEEESK_SL_NS4_8TiledMMAINS4_8MMA_AtomIJNS4_4SM904GMMA31MMA_64x128x32_F32E4M3E4M3_SS_TNILNSP_7ScaleInE1ELSR_1EEEEEENS4_6LayoutINS5_IJNSA_ILi2EEESC_SC_EEENS5_IJSC_NSA_ILi0EEESX_EEEEENS5_IJNS4_10UnderscoreES10_S10_EEEEENS4_13SM90_TMA_LOADENS4_14ComposedLayoutINS4_7SwizzleILi2ELi4ELi3EEENS4_18smem_ptr_flag_bitsILi8EEENSU_INS5_IJSB_SI_EEENS5_IJSI_SC_EEEEEEEvNS4_8identityENS4_23SM90_TMA_LOAD_MULTICASTES1C_vS1D_EENS_8epilogue10collective6detail29Sm90TmaWarpSpecializedAdapterINS1H_15DefaultEpilogueISK_SL_SL_NS1G_6thread17LinearCombinationISK_Li1EffLNS1L_9ScaleType4KindE0ELNS_15FloatRoundStyleE2ESK_EENS1_15EpilogueDefaultEEEEEvvEEEEvNT_6ParamsE,"a",@progbits
	.sectionflags	@""
	.align	4
.nv.constant0._ZN7cutlass13device_kernelINS_4gemm6kernel13GemmUniversalIN4cute5tupleIJiiiiEEENS1_10collective13CollectiveMmaINS1_37MainloopSm90TmaGmmaWarpSpecializedFP8ILi9ENS5_IJNS4_1CILi8EEENSA_ILi1EEESC_EEENS1_35KernelTmaWarpSpecializedCooperativeEEENS5_IJNSA_ILi256EEENSA_ILi128EEENSA_ILi64EEEEEENS_12float_e4m3_tENS5_IJlSC_lEEESK_SL_NS4_8TiledMMAINS4_8MMA_AtomIJNS4_4SM904GMMA31MMA_64x128x32_F32E4M3E4M3_SS_TNILNSP_7ScaleInE1ELSR_1EEEEEENS4_6LayoutINS5_IJNSA_ILi2EEESC_SC_EEENS5_IJSC_NSA_ILi0EEESX_EEEEENS5_IJNS4_10UnderscoreES10_S10_EEEEENS4_13SM90_TMA_LOADENS4_14ComposedLayoutINS4_7SwizzleILi2ELi4ELi3EEENS4_18smem_ptr_flag_bitsILi8EEENSU_INS5_IJSB_SI_EEENS5_IJSI_SC_EEEEEEEvNS4_8identityENS4_23SM90_TMA_LOAD_MULTICASTES1C_vS1D_EENS_8epilogue10collective6detail29Sm90TmaWarpSpecializedAdapterINS1H_15DefaultEpilogueISK_SL_SL_NS1G_6thread17LinearCombinationISK_Li1EffLNS1L_9ScaleType4KindE0ELNS_15FloatRoundStyleE2ESK_EENS1_15EpilogueDefaultEEEEEvvEEEEvNT_6ParamsE:
	.zero		1664


//--------------------- SYMBOLS --------------------------

	.type		.nv.reservedSmem.offset0,@object
	.size		.nv.reservedSmem.offset0,0x4
